//
// Generated by NVIDIA NVVM Compiler
//
// Compiler Build ID: CL-36424714
// Cuda compilation tools, release 13.0, V13.0.88
// Based on NVVM 20.0.0
//

.version 9.0
.target sm_100
.address_size 64

	// .globl	_Z7kernelAPiS_S_iiPA24_ii
// _ZZ7kernelAPiS_S_iiPA24_iiE8blosum62 has been demoted
// _ZZ7kernelAPiS_S_iiPA24_iiE4seqX has been demoted
// _ZZ7kernelAPiS_S_iiPA24_iiE4seqY has been demoted
// _ZZ7kernelBPiiiiE4tile has been demoted

.visible .entry _Z7kernelAPiS_S_iiPA24_ii(
	.param .u64 .ptr .align 1 _Z7kernelAPiS_S_iiPA24_ii_param_0,
	.param .u64 .ptr .align 1 _Z7kernelAPiS_S_iiPA24_ii_param_1,
	.param .u64 .ptr .align 1 _Z7kernelAPiS_S_iiPA24_ii_param_2,
	.param .u32 _Z7kernelAPiS_S_iiPA24_ii_param_3,
	.param .u32 _Z7kernelAPiS_S_iiPA24_ii_param_4,
	.param .u64 .ptr .align 1 _Z7kernelAPiS_S_iiPA24_ii_param_5,
	.param .u32 _Z7kernelAPiS_S_iiPA24_ii_param_6
)
{
	.reg .pred 	%p<10>;
	.reg .b32 	%r<52>;
	.reg .b64 	%rd<17>;
	// demoted variable
	.shared .align 4 .b8 _ZZ7kernelAPiS_S_iiPA24_iiE8blosum62[2304];
	// demoted variable
	.shared .align 4 .b8 _ZZ7kernelAPiS_S_iiPA24_iiE4seqX[128];
	// demoted variable
	.shared .align 4 .b8 _ZZ7kernelAPiS_S_iiPA24_iiE4seqY[128];
	ld.param.u64 	%rd1, [_Z7kernelAPiS_S_iiPA24_ii_param_0];
	ld.param.u64 	%rd2, [_Z7kernelAPiS_S_iiPA24_ii_param_1];
	ld.param.u64 	%rd3, [_Z7kernelAPiS_S_iiPA24_ii_param_2];
	ld.param.u32 	%r12, [_Z7kernelAPiS_S_iiPA24_ii_param_3];
	ld.param.u32 	%r13, [_Z7kernelAPiS_S_iiPA24_ii_param_4];
	ld.param.u64 	%rd4, [_Z7kernelAPiS_S_iiPA24_ii_param_5];
	ld.param.u32 	%r14, [_Z7kernelAPiS_S_iiPA24_ii_param_6];
	mov.u32 	%r1, %tid.y;
	mov.u32 	%r2, %tid.x;
	mad.lo.s32 	%r3, %r1, 24, %r2;
	setp.gt.u32 	%p1, %r3, 575;
	@%p1 bra 	$L__BB0_2;
	cvta.to.global.u64 	%rd5, %rd4;
	mul.wide.u32 	%rd6, %r3, 4;
	add.s64 	%rd7, %rd5, %rd6;
	ld.global.u32 	%r15, [%rd7];
	shl.b32 	%r16, %r3, 2;
	mov.u32 	%r17, _ZZ7kernelAPiS_S_iiPA24_iiE8blosum62;
	add.s32 	%r18, %r17, %r16;
	st.shared.u32 	[%r18], %r15;
$L__BB0_2:
	mov.u32 	%r19, %ctaid.x;
	mov.u32 	%r20, %ntid.x;
	mul.lo.s32 	%r4, %r19, %r20;
	mov.u32 	%r21, %ctaid.y;
	mov.u32 	%r22, %ntid.y;
	mul.lo.s32 	%r5, %r21, %r22;
	shl.b32 	%r23, %r1, 3;
	add.s32 	%r6, %r3, %r23;
	setp.gt.u32 	%p2, %r6, 31;
	@%p2 bra 	$L__BB0_4;
	add.s32 	%r30, %r6, %r4;
	cvta.to.global.u64 	%rd11, %rd1;
	mul.wide.s32 	%rd12, %r30, 4;
	add.s64 	%rd13, %rd11, %rd12;
	ld.global.u32 	%r31, [%rd13];
	shl.b32 	%r32, %r6, 2;
	mov.u32 	%r33, _ZZ7kernelAPiS_S_iiPA24_iiE4seqX;
	add.s32 	%r34, %r33, %r32;
	st.shared.u32 	[%r34], %r31;
	bra.uni 	$L__BB0_6;
$L__BB0_4:
	setp.gt.u32 	%p3, %r6, 63;
	@%p3 bra 	$L__BB0_6;
	add.s32 	%r24, %r6, -32;
	add.s32 	%r25, %r24, %r5;
	cvta.to.global.u64 	%rd8, %rd2;
	mul.wide.s32 	%rd9, %r25, 4;
	add.s64 	%rd10, %rd8, %rd9;
	ld.global.u32 	%r26, [%rd10];
	shl.b32 	%r27, %r24, 2;
	mov.u32 	%r28, _ZZ7kernelAPiS_S_iiPA24_iiE4seqY;
	add.s32 	%r29, %r28, %r27;
	st.shared.u32 	[%r29], %r26;
$L__BB0_6:
	bar.sync 	0;
	add.s32 	%r7, %r5, %r1;
	add.s32 	%r8, %r4, %r2;
	setp.ge.s32 	%p4, %r7, %r12;
	setp.ge.s32 	%p5, %r8, %r13;
	or.pred  	%p6, %p4, %p5;
	@%p6 bra 	$L__BB0_11;
	setp.eq.s32 	%p7, %r7, 0;
	setp.lt.s32 	%p8, %r8, 1;
	or.pred  	%p9, %p7, %p8;
	@%p9 bra 	$L__BB0_9;
	shl.b32 	%r37, %r1, 2;
	mov.u32 	%r38, _ZZ7kernelAPiS_S_iiPA24_iiE4seqY;
	add.s32 	%r39, %r38, %r37;
	ld.shared.u32 	%r40, [%r39];
	mov.u32 	%r41, _ZZ7kernelAPiS_S_iiPA24_iiE8blosum62;
	mad.lo.s32 	%r42, %r40, 96, %r41;
	shl.b32 	%r43, %r2, 2;
	mov.u32 	%r44, _ZZ7kernelAPiS_S_iiPA24_iiE4seqX;
	add.s32 	%r45, %r44, %r43;
	ld.shared.u32 	%r46, [%r45];
	shl.b32 	%r47, %r46, 2;
	add.s32 	%r48, %r42, %r47;
	ld.shared.u32 	%r49, [%r48];
	add.s32 	%r51, %r49, %r14;
	bra.uni 	$L__BB0_10;
$L__BB0_9:
	or.b32  	%r35, %r7, %r8;
	mul.lo.s32 	%r36, %r35, %r14;
	neg.s32 	%r51, %r36;
$L__BB0_10:
	mad.lo.s32 	%r50, %r13, %r7, %r8;
	cvta.to.global.u64 	%rd14, %rd3;
	mul.wide.s32 	%rd15, %r50, 4;
	add.s64 	%rd16, %rd14, %rd15;
	st.global.u32 	[%rd16], %r51;
$L__BB0_11:
	ret;

}
	// .globl	_Z7kernelBPiiii
.visible .entry _Z7kernelBPiiii(
	.param .u64 .ptr .align 1 _Z7kernelBPiiii_param_0,
	.param .u32 _Z7kernelBPiiii_param_1,
	.param .u32 _Z7kernelBPiiii_param_2,
	.param .u32 _Z7kernelBPiiii_param_3
)
{
	.reg .pred 	%p<19>;
	.reg .b16 	%rs<17>;
	.reg .b32 	%r<177>;
	.reg .b64 	%rd<20>;
	// demoted variable
	.shared .align 4 .b8 _ZZ7kernelBPiiiiE4tile[8052];
	ld.param.u64 	%rd5, [_Z7kernelBPiiii_param_0];
	ld.param.u32 	%r42, [_Z7kernelBPiiii_param_1];
	ld.param.u32 	%r43, [_Z7kernelBPiiii_param_2];
	ld.param.u32 	%r44, [_Z7kernelBPiiii_param_3];
	cvta.to.global.u64 	%rd1, %rd5;
	add.s32 	%r45, %r43, %r42;
	add.s32 	%r46, %r45, -1;
	setp.lt.s32 	%p1, %r46, 1;
	@%p1 bra 	$L__BB1_26;
	ld.param.u32 	%r167, [_Z7kernelBPiiii_param_2];
	mov.u32 	%r48, %ctaid.x;
	mov.u32 	%r1, %nctaid.x;
	mul.lo.s32 	%r49, %r167, 60;
	or.b32  	%r2, %r49, 1;
	mov.u32 	%r3, %tid.x;
	mov.u32 	%r50, %ntid.x;
	cvt.u16.u32 	%rs1, %r50;
	mul.hi.u16 	%rs2, %rs1, 8595;
	shr.u16 	%rs3, %rs2, 3;
	cvt.u32.u16 	%r4, %rs3;
	mul.lo.s16 	%rs4, %rs3, 61;
	sub.s16 	%rs5, %rs1, %rs4;
	cvt.u32.u16 	%r5, %rs5;
	cvt.u16.u32 	%rs6, %r3;
	mul.hi.u16 	%rs7, %rs6, 1075;
	cvt.u32.u16 	%r6, %rs7;
	mul.lo.s16 	%rs8, %rs7, 61;
	sub.s16 	%rs9, %rs6, %rs8;
	cvt.u32.u16 	%r7, %rs9;
	add.s32 	%r8, %r3, -59;
	mul.hi.u16 	%rs10, %rs1, -30583;
	shr.u16 	%rs11, %rs10, 5;
	cvt.u32.u16 	%r9, %rs11;
	mul.lo.s16 	%rs12, %rs11, 60;
	sub.s16 	%rs13, %rs1, %rs12;
	cvt.u32.u16 	%r10, %rs13;
	mul.hi.u16 	%rs14, %rs6, 1093;
	cvt.u32.u16 	%r11, %rs14;
	mul.lo.s16 	%rs15, %rs14, 60;
	sub.s16 	%rs16, %rs6, %rs15;
	cvt.u32.u16 	%r12, %rs16;
	mov.u32 	%r51, %nctaid.y;
	mul.lo.s32 	%r52, %r1, %r51;
	mov.u32 	%r53, %nctaid.z;
	mul.lo.s32 	%r54, %r52, %r53;
	mov.u32 	%r55, %ctaid.y;
	add.s32 	%r56, %r48, %r55;
	mov.u32 	%r57, %ctaid.z;
	neg.s32 	%r58, %r57;
	setp.eq.s32 	%p2, %r56, %r58;
	sub.s32 	%r59, -2147483647, %r54;
	selp.b32 	%r13, %r59, 1, %p2;
	mov.b32 	%r170, 0;
$L__BB1_2:
	ld.param.u32 	%r168, [_Z7kernelBPiiii_param_2];
	ld.param.u32 	%r165, [_Z7kernelBPiiii_param_1];
	sub.s32 	%r60, %r170, %r168;
	add.s32 	%r61, %r60, 1;
	max.s32 	%r62, %r61, 0;
	add.s32 	%r63, %r165, -1;
	min.s32 	%r15, %r170, %r63;
	add.s32 	%r171, %r62, %r48;
	setp.gt.s32 	%p3, %r171, %r15;
	@%p3 bra 	$L__BB1_20;
$L__BB1_3:
	shl.b32 	%r18, %r171, 5;
	sub.s32 	%r65, %r170, %r171;
	mul.lo.s32 	%r19, %r65, 60;
	mov.u32 	%r172, %r7;
	mov.u32 	%r173, %r6;
$L__BB1_4:
	add.s32 	%r66, %r18, %r173;
	add.s32 	%r67, %r172, %r19;
	mad.lo.s32 	%r68, %r66, %r2, %r67;
	mul.wide.s32 	%rd6, %r68, 4;
	add.s64 	%rd7, %rd1, %rd6;
	ld.global.u32 	%r69, [%rd7];
	mov.u32 	%r70, _ZZ7kernelBPiiiiE4tile;
	mad.lo.s32 	%r71, %r173, 244, %r70;
	shl.b32 	%r72, %r172, 2;
	add.s32 	%r73, %r71, %r72;
	st.shared.u32 	[%r73], %r69;
	add.s32 	%r74, %r173, %r4;
	add.s32 	%r75, %r172, %r5;
	setp.gt.s32 	%p4, %r75, 60;
	add.s32 	%r76, %r75, -61;
	selp.u32 	%r77, 1, 0, %p4;
	add.s32 	%r173, %r74, %r77;
	selp.b32 	%r172, %r76, %r75, %p4;
	setp.lt.s32 	%p5, %r173, 33;
	@%p5 bra 	$L__BB1_4;
	setp.gt.u32 	%p6, %r3, 31;
	bar.sync 	0;
	@%p6 bra 	$L__BB1_17;
	mov.b32 	%r174, 0;
$L__BB1_7:
	max.s32 	%r25, %r174, 59;
	min.u32 	%r79, %r174, 31;
	add.s32 	%r80, %r8, %r25;
	setp.gt.s32 	%p7, %r80, %r79;
	@%p7 bra 	$L__BB1_9;
	add.s32 	%r81, %r3, %r25;
	sub.s32 	%r82, %r174, %r81;
	mad.lo.s32 	%r84, %r81, 244, %r70;
	shl.b32 	%r85, %r82, 2;
	add.s32 	%r86, %r84, %r85;
	ld.shared.u32 	%r87, [%r86+-14160];
	ld.shared.u32 	%r88, [%r86+-13912];
	add.s32 	%r89, %r88, %r87;
	ld.shared.u32 	%r90, [%r86+-14156];
	ld.shared.u32 	%r91, [%r86+-13916];
	max.s32 	%r92, %r90, %r91;
	max.s32 	%r93, %r89, %r92;
	sub.s32 	%r94, %r93, %r44;
	st.shared.u32 	[%r86+-13912], %r94;
$L__BB1_9:
	bar.warp.sync 	-1;
	add.s32 	%r95, %r174, 1;
	max.s32 	%r26, %r95, 59;
	min.u32 	%r96, %r95, 31;
	add.s32 	%r27, %r8, %r26;
	setp.gt.s32 	%p8, %r27, %r96;
	@%p8 bra 	$L__BB1_11;
	add.s32 	%r97, %r3, %r26;
	sub.s32 	%r98, %r174, %r27;
	mad.lo.s32 	%r100, %r97, 244, %r70;
	shl.b32 	%r101, %r98, 2;
	add.s32 	%r102, %r100, %r101;
	ld.shared.u32 	%r103, [%r102+-14392];
	ld.shared.u32 	%r104, [%r102+-14144];
	add.s32 	%r105, %r104, %r103;
	ld.shared.u32 	%r106, [%r102+-14388];
	ld.shared.u32 	%r107, [%r102+-14148];
	max.s32 	%r108, %r106, %r107;
	max.s32 	%r109, %r105, %r108;
	sub.s32 	%r110, %r109, %r44;
	st.shared.u32 	[%r102+-14144], %r110;
$L__BB1_11:
	bar.warp.sync 	-1;
	add.s32 	%r111, %r174, 2;
	max.s32 	%r28, %r111, 59;
	min.u32 	%r112, %r111, 31;
	add.s32 	%r29, %r8, %r28;
	setp.gt.s32 	%p9, %r29, %r112;
	@%p9 bra 	$L__BB1_13;
	add.s32 	%r113, %r3, %r28;
	sub.s32 	%r114, %r174, %r29;
	mad.lo.s32 	%r116, %r113, 244, %r70;
	shl.b32 	%r117, %r114, 2;
	add.s32 	%r118, %r116, %r117;
	ld.shared.u32 	%r119, [%r118+-14388];
	ld.shared.u32 	%r120, [%r118+-14140];
	add.s32 	%r121, %r120, %r119;
	ld.shared.u32 	%r122, [%r118+-14384];
	ld.shared.u32 	%r123, [%r118+-14144];
	max.s32 	%r124, %r122, %r123;
	max.s32 	%r125, %r121, %r124;
	sub.s32 	%r126, %r125, %r44;
	st.shared.u32 	[%r118+-14140], %r126;
$L__BB1_13:
	bar.warp.sync 	-1;
	add.s32 	%r30, %r174, 3;
	setp.eq.s32 	%p10, %r30, 91;
	@%p10 bra 	$L__BB1_17;
	max.s32 	%r31, %r30, 59;
	min.u32 	%r127, %r30, 31;
	add.s32 	%r32, %r8, %r31;
	setp.gt.s32 	%p11, %r32, %r127;
	@%p11 bra 	$L__BB1_16;
	add.s32 	%r128, %r3, %r31;
	sub.s32 	%r129, %r174, %r32;
	mad.lo.s32 	%r131, %r128, 244, %r70;
	shl.b32 	%r132, %r129, 2;
	add.s32 	%r133, %r131, %r132;
	ld.shared.u32 	%r134, [%r133+-14384];
	ld.shared.u32 	%r135, [%r133+-14136];
	add.s32 	%r136, %r135, %r134;
	ld.shared.u32 	%r137, [%r133+-14380];
	ld.shared.u32 	%r138, [%r133+-14140];
	max.s32 	%r139, %r137, %r138;
	max.s32 	%r140, %r136, %r139;
	sub.s32 	%r141, %r140, %r44;
	st.shared.u32 	[%r133+-14136], %r141;
$L__BB1_16:
	bar.warp.sync 	-1;
	add.s32 	%r174, %r174, 4;
	bra.uni 	$L__BB1_7;
$L__BB1_17:
	bar.sync 	0;
	add.s32 	%r34, %r18, 1;
	cvt.s64.s32 	%rd10, %r19;
	mov.u32 	%r175, %r12;
	mov.u32 	%r176, %r11;
$L__BB1_18:
	mov.u32 	%r142, _ZZ7kernelBPiiiiE4tile;
	mad.lo.s32 	%r143, %r176, 244, %r142;
	shl.b32 	%r144, %r175, 2;
	add.s32 	%r145, %r143, %r144;
	ld.shared.u32 	%r146, [%r145+248];
	add.s32 	%r147, %r34, %r176;
	mul.lo.s32 	%r148, %r147, %r2;
	cvt.s64.s32 	%rd8, %r148;
	cvt.s64.s32 	%rd9, %r175;
	add.s64 	%rd11, %rd10, %rd9;
	add.s64 	%rd12, %rd11, %rd8;
	shl.b64 	%rd13, %rd12, 2;
	add.s64 	%rd14, %rd1, %rd13;
	st.global.u32 	[%rd14+4], %r146;
	add.s32 	%r149, %r176, %r9;
	add.s32 	%r150, %r175, %r10;
	setp.gt.s32 	%p12, %r150, 59;
	add.s32 	%r151, %r150, -60;
	selp.u32 	%r152, 1, 0, %p12;
	add.s32 	%r176, %r149, %r152;
	selp.b32 	%r175, %r151, %r150, %p12;
	setp.lt.s32 	%p13, %r176, 32;
	@%p13 bra 	$L__BB1_18;
	add.s32 	%r171, %r171, %r1;
	setp.le.s32 	%p14, %r171, %r15;
	@%p14 bra 	$L__BB1_3;
$L__BB1_20:
	// begin inline asm
	mov.u32 %r153, %envreg2;
	// end inline asm
	cvt.u64.u32 	%rd15, %r153;
	// begin inline asm
	mov.u32 %r154, %envreg1;
	// end inline asm
	cvt.u64.u32 	%rd16, %r154;
	shl.b64 	%rd17, %rd16, 32;
	or.b64  	%rd2, %rd17, %rd15;
	setp.ne.s64 	%p15, %rd2, 0;
	@%p15 bra 	$L__BB1_22;
	// begin inline asm
	trap;
	// end inline asm
$L__BB1_22:
	mov.u32 	%r155, %tid.y;
	add.s32 	%r156, %r3, %r155;
	mov.u32 	%r157, %tid.z;
	or.b32  	%r158, %r156, %r157;
	setp.ne.s32 	%p16, %r158, 0;
	barrier.sync 	0;
	@%p16 bra 	$L__BB1_25;
	add.s64 	%rd18, %rd2, 4;
	// begin inline asm
	atom.add.release.gpu.u32 %r159,[%rd18],%r13;
	// end inline asm
$L__BB1_24:
	// begin inline asm
	ld.acquire.gpu.u32 %r161,[%rd18];
	// end inline asm
	xor.b32  	%r162, %r161, %r159;
	setp.gt.s32 	%p17, %r162, -1;
	@%p17 bra 	$L__BB1_24;
$L__BB1_25:
	ld.param.u32 	%r169, [_Z7kernelBPiiii_param_2];
	ld.param.u32 	%r166, [_Z7kernelBPiiii_param_1];
	barrier.sync 	0;
	add.s32 	%r170, %r170, 1;
	add.s32 	%r163, %r169, %r166;
	add.s32 	%r164, %r163, -1;
	setp.ne.s32 	%p18, %r170, %r164;
	@%p18 bra 	$L__BB1_2;
$L__BB1_26:
	ret;

}


// ===== COMPILED SASS (sm_100) =====

	.target	sm_100

	.elftype	@"ET_EXEC"


//--------------------- .note.nv.tkinfo           --------------------------
	.section	.note.nv.tkinfo,"",@"SHT_NOTE"
	.sectionflags	@"SHF_NOTE_NV_TKINFO"
	.tkinfo
        /*0018*/ 	.word	0x00000002
        /*0030*/ 	.string	""
        /*0030*/ 	.string	"ptxas"
        /*0030*/ 	.string	"Cuda compilation tools, release 13.0, V13.0.88"
        /*0030*/ 	.string	"Build cuda_13.0.r13.0/compiler.36424714_0"
        /*0030*/ 	.string	"-arch sm_100 -m 64 "



//--------------------- .note.nv.cuinfo           --------------------------
	.section	.note.nv.cuinfo,"",@"SHT_NOTE"
	.sectionflags	@"SHF_NOTE_NV_CUINFO"
        /*0018*/ 	.short	0x0002
        /*001a*/ 	.short	0x0064
        /*001c*/ 	.short	0x0082
	.zero		2


//--------------------- .nv.info                  --------------------------
	.section	.nv.info,"",@"SHT_CUDA_INFO"
	.align	4


	//----- nvinfo : EIATTR_REGCOUNT
	.align		4
        /*0000*/ 	.byte	0x04, 0x2f
        /*0002*/ 	.short	(.L_1 - .L_0)
	.align		4
.L_0:
        /*0004*/ 	.word	index@(_Z7kernelAPiS_S_iiPA24_ii)
        /*0008*/ 	.word	0x00000010


	//----- nvinfo : EIATTR_FRAME_SIZE
	.align		4
.L_1:
        /*000c*/ 	.byte	0x04, 0x11
        /*000e*/ 	.short	(.L_3 - .L_2)
	.align		4
.L_2:
        /*0010*/ 	.word	index@(_Z7kernelAPiS_S_iiPA24_ii)
        /*0014*/ 	.word	0x00000000


	//----- nvinfo : EIATTR_REGCOUNT
	.align		4
.L_3:
        /*0018*/ 	.byte	0x04, 0x2f
        /*001a*/ 	.short	(.L_5 - .L_4)
	.align		4
.L_4:
        /*001c*/ 	.word	index@(_Z7kernelBPiiii)
        /*0020*/ 	.word	0x00000019


	//----- nvinfo : EIATTR_FRAME_SIZE
	.align		4
.L_5:
        /*0024*/ 	.byte	0x04, 0x11
        /*0026*/ 	.short	(.L_7 - .L_6)
	.align		4
.L_6:
        /*0028*/ 	.word	index@(_Z7kernelBPiiii)
        /*002c*/ 	.word	0x00000000


	//----- nvinfo : EIATTR_MIN_STACK_SIZE
	.align		4
.L_7:
        /*0030*/ 	.byte	0x04, 0x12
        /*0032*/ 	.short	(.L_9 - .L_8)
	.align		4
.L_8:
        /*0034*/ 	.word	index@(_Z7kernelBPiiii)
        /*0038*/ 	.word	0x00000000


	//----- nvinfo : EIATTR_MIN_STACK_SIZE
	.align		4
.L_9:
        /*003c*/ 	.byte	0x04, 0x12
        /*003e*/ 	.short	(.L_11 - .L_10)
	.align		4
.L_10:
        /*0040*/ 	.word	index@(_Z7kernelAPiS_S_iiPA24_ii)
        /*0044*/ 	.word	0x00000000
.L_11:


//--------------------- .nv.compat                --------------------------
	.section	.nv.compat,"",@"SHT_CUDA_COMPAT_INFO"
	.align	4
        /*0000*/ 	.byte	0x02, 0x09, 0x00, 0x00, 0x02, 0x02, 0x01, 0x00, 0x02, 0x05, 0x05, 0x00, 0x03, 0x07, 0x01, 0x01
        /*0010*/ 	.byte	0x02, 0x03, 0x00, 0x00, 0x02, 0x06, 0x01, 0x00, 0x04, 0x0b, 0x08, 0x00, 0x09, 0x00, 0x00, 0x00
        /*0020*/ 	.byte	0x00, 0x00, 0x00, 0x00


//--------------------- .nv.info._Z7kernelBPiiii  --------------------------
	.section	.nv.info._Z7kernelBPiiii,"",@"SHT_CUDA_INFO"
	.sectionflags	@""
	.align	4


	//----- nvinfo : EIATTR_CUDA_API_VERSION
	.align		4
        /*0000*/ 	.byte	0x04, 0x37
        /*0002*/ 	.short	(.L_13 - .L_12)
.L_12:
        /*0004*/ 	.word	0x00000082


	//----- nvinfo : EIATTR_KPARAM_INFO
	.align		4
.L_13:
        /*0008*/ 	.byte	0x04, 0x17
        /*000a*/ 	.short	(.L_15 - .L_14)
.L_14:
        /*000c*/ 	.word	0x00000000
        /*0010*/ 	.short	0x0003
        /*0012*/ 	.short	0x0010
        /*0014*/ 	.byte	0x00, 0xf0, 0x11, 0x00


	//----- nvinfo : EIATTR_KPARAM_INFO
	.align		4
.L_15:
        /*0018*/ 	.byte	0x04, 0x17
        /*001a*/ 	.short	(.L_17 - .L_16)
.L_16:
        /*001c*/ 	.word	0x00000000
        /*0020*/ 	.short	0x0002
        /*0022*/ 	.short	0x000c
        /*0024*/ 	.byte	0x00, 0xf0, 0x11, 0x00


	//----- nvinfo : EIATTR_KPARAM_INFO
	.align		4
.L_17:
        /*0028*/ 	.byte	0x04, 0x17
        /*002a*/ 	.short	(.L_19 - .L_18)
.L_18:
        /*002c*/ 	.word	0x00000000
        /*0030*/ 	.short	0x0001
        /*0032*/ 	.short	0x0008
        /*0034*/ 	.byte	0x00, 0xf0, 0x11, 0x00


	//----- nvinfo : EIATTR_KPARAM_INFO
	.align		4
.L_19:
        /*0038*/ 	.byte	0x04, 0x17
        /*003a*/ 	.short	(.L_21 - .L_20)
.L_20:
        /*003c*/ 	.word	0x00000000
        /*0040*/ 	.short	0x0000
        /*0042*/ 	.short	0x0000
        /*0044*/ 	.byte	0x00, 0xf5, 0x21, 0x00


	//----- nvinfo : EIATTR_SPARSE_MMA_MASK
	.align		4
.L_21:
        /*0048*/ 	.byte	0x03, 0x50
        /*004a*/ 	.short	0x0000


	//----- nvinfo : EIATTR_MAXREG_COUNT
	.align		4
        /*004c*/ 	.byte	0x03, 0x1b
        /*004e*/ 	.short	0x00ff


	//----- nvinfo : EIATTR_NUM_BARRIERS
	.align		4
        /*0050*/ 	.byte	0x02, 0x4c
        /*0052*/ 	.byte	0x01
	.zero		1


	//----- nvinfo : EIATTR_MERCURY_ISA_VERSION
	.align		4
        /*0054*/ 	.byte	0x03, 0x5f
        /*0056*/ 	.short	0x0101


	//----- nvinfo : EIATTR_INT_WARP_WIDE_INSTR_OFFSETS
	.align		4
        /*0058*/ 	.byte	0x04, 0x31
        /*005a*/ 	.short	(.L_23 - .L_22)


	//   ....[0]....
.L_22:
        /*005c*/ 	.word	0x00000fa0


	//   ....[1]....
        /*0060*/ 	.word	0x00001060


	//----- nvinfo : EIATTR_COOP_GROUP_MASK_REGIDS
	.align		4
.L_23:
        /*0064*/ 	.byte	0x04, 0x29
        /*0066*/ 	.short	(.L_25 - .L_24)


	//   ....[0]....
.L_24:
        /*0068*/ 	.word	0xffffffff


	//   ....[1]....
        /*006c*/ 	.word	0xffffffff


	//   ....[2]....
        /*0070*/ 	.word	0xffffffff


	//   ....[3]....
        /*0074*/ 	.word	0xffffffff


	//   ....[4]....
        /*0078*/ 	.word	0xffffffff


	//   ....[5]....
        /*007c*/ 	.word	0xffffffff


	//   ....[6]....
        /*0080*/ 	.word	0x05000004


	//   ....[7]....
        /*0084*/ 	.word	0x05000004


	//   ....[8]....
        /*0088*/ 	.word	0x05000004


	//   ....[9]....
        /*008c*/ 	.word	0x05000004


	//   ....[10]....
        /*0090*/ 	.word	0x05000004


	//   ....[11]....
        /*0094*/ 	.word	0x05000004


	//----- nvinfo : EIATTR_COOP_GROUP_INSTR_OFFSETS
	.align		4
.L_25:
        /*0098*/ 	.byte	0x04, 0x28
        /*009a*/ 	.short	(.L_27 - .L_26)


	//   ....[0]....
.L_26:
        /*009c*/ 	.word	0x00000790


	//   ....[1]....
        /*00a0*/ 	.word	0x00000910


	//   ....[2]....
        /*00a4*/ 	.word	0x00000a90


	//   ....[3]....
        /*00a8*/ 	.word	0x00000c30


	//   ....[4]....
        /*00ac*/ 	.word	0x00000f60


	//   ....[5]....
        /*00b0*/ 	.word	0x00001110


	//   ....[6]....
        /*00b4*/ 	.word	0x000011c0


	//   ....[7]....
        /*00b8*/ 	.word	0x00001230


	//   ....[8]....
        /*00bc*/ 	.word	0x000012a0


	//   ....[9]....
        /*00c0*/ 	.word	0x00001310


	//   ....[10]....
        /*00c4*/ 	.word	0x000013c0


	//   ....[11]....
        /*00c8*/ 	.word	0x00001480


	//----- nvinfo : EIATTR_VRC_CTA_INIT_COUNT
	.align		4
.L_27:
        /*00cc*/ 	.byte	0x02, 0x4a
	.zero		1
	.zero		1


	//----- nvinfo : EIATTR_EXIT_INSTR_OFFSETS
	.align		4
        /*00d0*/ 	.byte	0x04, 0x1c
        /*00d2*/ 	.short	(.L_29 - .L_28)


	//   ....[0]....
.L_28:
        /*00d4*/ 	.word	0x00000040


	//   ....[1]....
        /*00d8*/ 	.word	0x00001170


	//----- nvinfo : EIATTR_CRS_STACK_SIZE
	.align		4
.L_29:
        /*00dc*/ 	.byte	0x04, 0x1e
        /*00de*/ 	.short	(.L_31 - .L_30)
.L_30:
        /*00e0*/ 	.word	0x00000000


	//----- nvinfo : EIATTR_CBANK_PARAM_SIZE
	.align		4
.L_31:
        /*00e4*/ 	.byte	0x03, 0x19
        /*00e6*/ 	.short	0x0014


	//----- nvinfo : EIATTR_PARAM_CBANK
	.align		4
        /*00e8*/ 	.byte	0x04, 0x0a
        /*00ea*/ 	.short	(.L_33 - .L_32)
	.align		4
.L_32:
        /*00ec*/ 	.word	index@(.nv.constant0._Z7kernelBPiiii)
        /*00f0*/ 	.short	0x0380
        /*00f2*/ 	.short	0x0014


	//----- nvinfo : EIATTR_SW_WAR
	.align		4
.L_33:
        /*00f4*/ 	.byte	0x04, 0x36
        /*00f6*/ 	.short	(.L_35 - .L_34)
.L_34:
        /*00f8*/ 	.word	0x00000008
.L_35:


//--------------------- .nv.info._Z7kernelAPiS_S_iiPA24_ii --------------------------
	.section	.nv.info._Z7kernelAPiS_S_iiPA24_ii,"",@"SHT_CUDA_INFO"
	.sectionflags	@""
	.align	4


	//----- nvinfo : EIATTR_CUDA_API_VERSION
	.align		4
        /*0000*/ 	.byte	0x04, 0x37
        /*0002*/ 	.short	(.L_37 - .L_36)
.L_36:
        /*0004*/ 	.word	0x00000082


	//----- nvinfo : EIATTR_KPARAM_INFO
	.align		4
.L_37:
        /*0008*/ 	.byte	0x04, 0x17
        /*000a*/ 	.short	(.L_39 - .L_38)
.L_38:
        /*000c*/ 	.word	0x00000000
        /*0010*/ 	.short	0x0006
        /*0012*/ 	.short	0x0028
        /*0014*/ 	.byte	0x00, 0xf0, 0x11, 0x00


	//----- nvinfo : EIATTR_KPARAM_INFO
	.align		4
.L_39:
        /*0018*/ 	.byte	0x04, 0x17
        /*001a*/ 	.short	(.L_41 - .L_40)
.L_40:
        /*001c*/ 	.word	0x00000000
        /*0020*/ 	.short	0x0005
        /*0022*/ 	.short	0x0020
        /*0024*/ 	.byte	0x00, 0xf5, 0x21, 0x00


	//----- nvinfo : EIATTR_KPARAM_INFO
	.align		4
.L_41:
        /*0028*/ 	.byte	0x04, 0x17
        /*002a*/ 	.short	(.L_43 - .L_42)
.L_42:
        /*002c*/ 	.word	0x00000000
        /*0030*/ 	.short	0x0004
        /*0032*/ 	.short	0x001c
        /*0034*/ 	.byte	0x00, 0xf0, 0x11, 0x00


	//----- nvinfo : EIATTR_KPARAM_INFO
	.align		4
.L_43:
        /*0038*/ 	.byte	0x04, 0x17
        /*003a*/ 	.short	(.L_45 - .L_44)
.L_44:
        /*003c*/ 	.word	0x00000000
        /*0040*/ 	.short	0x0003
        /*0042*/ 	.short	0x0018
        /*0044*/ 	.byte	0x00, 0xf0, 0x11, 0x00


	//----- nvinfo : EIATTR_KPARAM_INFO
	.align		4
.L_45:
        /*0048*/ 	.byte	0x04, 0x17
        /*004a*/ 	.short	(.L_47 - .L_46)
.L_46:
        /*004c*/ 	.word	0x00000000
        /*0050*/ 	.short	0x0002
        /*0052*/ 	.short	0x0010
        /*0054*/ 	.byte	0x00, 0xf5, 0x21, 0x00


	//----- nvinfo : EIATTR_KPARAM_INFO
	.align		4
.L_47:
        /*0058*/ 	.byte	0x04, 0x17
        /*005a*/ 	.short	(.L_49 - .L_48)
.L_48:
        /*005c*/ 	.word	0x00000000
        /*0060*/ 	.short	0x0001
        /*0062*/ 	.short	0x0008
        /*0064*/ 	.byte	0x00, 0xf5, 0x21, 0x00


	//----- nvinfo : EIATTR_KPARAM_INFO
	.align		4
.L_49:
        /*0068*/ 	.byte	0x04, 0x17
        /*006a*/ 	.short	(.L_51 - .L_50)
.L_50:
        /*006c*/ 	.word	0x00000000
        /*0070*/ 	.short	0x0000
        /*0072*/ 	.short	0x0000
        /*0074*/ 	.byte	0x00, 0xf5, 0x21, 0x00


	//----- nvinfo : EIATTR_SPARSE_MMA_MASK
	.align		4
.L_51:
        /*0078*/ 	.byte	0x03, 0x50
        /*007a*/ 	.short	0x0000


	//----- nvinfo : EIATTR_MAXREG_COUNT
	.align		4
        /*007c*/ 	.byte	0x03, 0x1b
        /*007e*/ 	.short	0x00ff


	//----- nvinfo : EIATTR_NUM_BARRIERS
	.align		4
        /*0080*/ 	.byte	0x02, 0x4c
        /*0082*/ 	.byte	0x01
	.zero		1


	//----- nvinfo : EIATTR_MERCURY_ISA_VERSION
	.align		4
        /*0084*/ 	.byte	0x03, 0x5f
        /*0086*/ 	.short	0x0101


	//----- nvinfo : EIATTR_VRC_CTA_INIT_COUNT
	.align		4
        /*0088*/ 	.byte	0x02, 0x4a
	.zero		1
	.zero		1


	//----- nvinfo : EIATTR_EXIT_INSTR_OFFSETS
	.align		4
        /*008c*/ 	.byte	0x04, 0x1c
        /*008e*/ 	.short	(.L_53 - .L_52)


	//   ....[0]....
.L_52:
        /*0090*/ 	.word	0x00000350


	//   ....[1]....
        /*0094*/ 	.word	0x00000540


	//----- nvinfo : EIATTR_CRS_STACK_SIZE
	.align		4
.L_53:
        /*0098*/ 	.byte	0x04, 0x1e
        /*009a*/ 	.short	(.L_55 - .L_54)
.L_54:
        /*009c*/ 	.word	0x00000000


	//----- nvinfo : EIATTR_CBANK_PARAM_SIZE
	.align		4
.L_55:
        /*00a0*/ 	.byte	0x03, 0x19
        /*00a2*/ 	.short	0x002c


	//----- nvinfo : EIATTR_PARAM_CBANK
	.align		4
        /*00a4*/ 	.byte	0x04, 0x0a
        /*00a6*/ 	.short	(.L_57 - .L_56)
	.align		4
.L_56:
        /*00a8*/ 	.word	index@(.nv.constant0._Z7kernelAPiS_S_iiPA24_ii)
        /*00ac*/ 	.short	0x0380
        /*00ae*/ 	.short	0x002c


	//----- nvinfo : EIATTR_SW_WAR
	.align		4
.L_57:
        /*00b0*/ 	.byte	0x04, 0x36
        /*00b2*/ 	.short	(.L_59 - .L_58)
.L_58:
        /*00b4*/ 	.word	0x00000008
.L_59:


//--------------------- .nv.callgraph             --------------------------
	.section	.nv.callgraph,"",@"SHT_CUDA_CALLGRAPH"
	.align	4
	.sectionentsize	8
	.align		4
        /*0000*/ 	.word	0x00000000
	.align		4
        /*0004*/ 	.word	0xffffffff
	.align		4
        /*0008*/ 	.word	0x00000000
	.align		4
        /*000c*/ 	.word	0xfffffffe
	.align		4
        /*0010*/ 	.word	0x00000000
	.align		4
        /*0014*/ 	.word	0xfffffffd
	.align		4
        /*0018*/ 	.word	0x00000000
	.align		4
        /*001c*/ 	.word	0xfffffffc


//--------------------- .text._Z7kernelBPiiii     --------------------------
	.section	.text._Z7kernelBPiiii,"ax",@progbits
	.align	128
        .global         _Z7kernelBPiiii
        .type           _Z7kernelBPiiii,@function
        .size           _Z7kernelBPiiii,(.L_x_51 - _Z7kernelBPiiii)
        .other          _Z7kernelBPiiii,@"STO_CUDA_ENTRY STV_DEFAULT"
_Z7kernelBPiiii:
.text._Z7kernelBPiiii:
[----:B------:R-:W-:Y:S08]  /*0000*/  LDC R1, c[0x0][0x37c] ;  /* 0x0000df00ff017b82 */ /* 0x000ff00000000800 */
[----:B------:R-:W0:Y:S02]  /*0010*/  LDC.64 R6, c[0x0][0x388] ;  /* 0x0000e200ff067b82 */ /* 0x000e240000000a00 */
[----:B0-----:R-:W-:-:S04]  /*0020*/  IADD3 R0, PT, PT, R7, -0x1, R6 ;  /* 0xffffffff07007810 */ /* 0x001fc80007ffe006 */
[----:B------:R-:W-:-:S13]  /*0030*/  ISETP.GE.AND P0, PT, R0, 0x1, PT ;  /* 0x000000010000780c */ /* 0x000fda0003f06270 */
[----:B------:R-:W-:Y:S05]  /*0040*/  @!P0 EXIT ;  /* 0x000000000000894d */ /* 0x000fea0003800000 */
[----:B------:R-:W0:Y:S01]  /*0050*/  S2R R0, SR_TID.X ;  /* 0x0000000000007919 */ /* 0x000e220000002100 */
[----:B------:R-:W-:Y:S01]  /*0060*/  S2UR UR12, SR_CTAID.X ;  /* 0x00000000000c79c3 */ /* 0x000fe20000002500 */
[----:B------:R-:W1:Y:S01]  /*0070*/  LDCU UR13, c[0x0][0x370] ;  /* 0x00006e00ff0d77ac */ /* 0x000e620008000800 */
[----:B------:R-:W-:Y:S02]  /*0080*/  IMAD.MOV.U32 R4, RZ, RZ, 0x3c ;  /* 0x0000003cff047424 */ /* 0x000fe400078e00ff */
[----:B------:R-:W-:Y:S01]  /*0090*/  IMAD.MOV.U32 R8, RZ, RZ, RZ ;  /* 0x000000ffff087224 */ /* 0x000fe200078e00ff */
[----:B------:R-:W2:Y:S01]  /*00a0*/  LDCU UR9, c[0x0][0x360] ;  /* 0x00006c00ff0977ac */ /* 0x000ea20008000800 */
[----:B------:R-:W-:Y:S02]  /*00b0*/  IMAD R7, R7, R4, 0x1 ;  /* 0x0000000107077424 */ /* 0x000fe400078e0204 */
[----:B------:R-:W3:Y:S01]  /*00c0*/  S2UR UR4, SR_CTAID.Y ;  /* 0x00000000000479c3 */ /* 0x000ee20000002600 */
[----:B------:R-:W4:Y:S01]  /*00d0*/  LDCU UR7, c[0x0][0x374] ;  /* 0x00006e80ff0777ac */ /* 0x000f220008000800 */
[----:B------:R-:W5:Y:S06]  /*00e0*/  LDCU UR8, c[0x0][0x378] ;  /* 0x00006f00ff0877ac */ /* 0x000f6c0008000800 */
[----:B------:R-:W2:Y:S01]  /*00f0*/  S2UR UR5, SR_CTAID.Z ;  /* 0x00000000000579c3 */ /* 0x000ea20000002700 */
[----:B------:R-:W2:Y:S01]  /*0100*/  LDCU.64 UR14, c[0x0][0x358] ;  /* 0x00006b00ff0e77ac */ /* 0x000ea20008000a00 */
[----:B-1----:R-:W-:Y:S01]  /*0110*/  UIADD3 UR10, UPT, UPT, URZ, -UR13, URZ ;  /* 0x8000000dff0a7290 */ /* 0x002fe2000fffe0ff */
[C---:B0-----:R-:W-:Y:S01]  /*0120*/  LOP3.LUT R3, R0.reuse, 0xffff, RZ, 0xc0, !PT ;  /* 0x0000ffff00037812 */ /* 0x041fe200078ec0ff */
[----:B---3--:R-:W-:Y:S01]  /*0130*/  UIADD3 UR4, UPT, UPT, UR12, UR4, URZ ;  /* 0x000000040c047290 */ /* 0x008fe2000fffe0ff */
[----:B------:R-:W-:-:S03]  /*0140*/  VIADD R9, R0, 0xffffffc5 ;  /* 0xffffffc500097836 */ /* 0x000fc60000000000 */
[C---:B------:R-:W-:Y:S02]  /*0150*/  IMAD R6, R3.reuse, 0x445, RZ ;  /* 0x0000044503067824 */ /* 0x040fe400078e02ff */
[----:B------:R-:W-:Y:S01]  /*0160*/  IMAD R10, R3, 0x433, RZ ;  /* 0x00000433030a7824 */ /* 0x000fe200078e02ff */
[----:B--2---:R-:W-:Y:S02]  /*0170*/  UIADD3 UR6, UPT, UPT, -UR5, URZ, URZ ;  /* 0x000000ff05067290 */ /* 0x004fe4000fffe1ff */
[----:B------:R-:W-:Y:S01]  /*0180*/  SHF.R.U32.HI R6, RZ, 0x10, R6 ;  /* 0x00000010ff067819 */ /* 0x000fe20000011606 */
[----:B------:R-:W-:Y:S01]  /*0190*/  ULOP3.LUT UR5, UR9, 0xffff, URZ, 0xc0, !UPT ;  /* 0x0000ffff09057892 */ /* 0x000fe2000f8ec0ff */
[----:B------:R-:W-:Y:S01]  /*01a0*/  SHF.R.U32.HI R10, RZ, 0x10, R10 ;  /* 0x00000010ff0a7819 */ /* 0x000fe2000001160a */
[----:B------:R-:W-:Y:S01]  /*01b0*/  UISETP.NE.AND UP0, UPT, UR4, UR6, UPT ;  /* 0x000000060400728c */ /* 0x000fe2000bf05270 */
[----:B------:R-:W-:Y:S01]  /*01c0*/  PRMT R2, R6, 0x9910, RZ ;  /* 0x0000991006027816 */ /* 0x000fe200000000ff */
[----:B------:R-:W-:-:S02]  /*01d0*/  UIMAD UR4, UR5, 0x2193, URZ ;  /* 0x00002193050478a4 */ /* 0x000fc4000f8e02ff */
[----:B------:R-:W-:Y:S02]  /*01e0*/  UIMAD UR6, UR5, 0x8889, URZ ;  /* 0x00008889050678a4 */ /* 0x000fe4000f8e02ff */
[----:B----4-:R-:W-:Y:S01]  /*01f0*/  UIMAD UR5, UR10, UR7, URZ ;  /* 0x000000070a0572a4 */ /* 0x010fe2000f8e02ff */
[----:B------:R-:W-:Y:S01]  /*0200*/  IMAD R2, R2, 0x3c, RZ ;  /* 0x0000003c02027824 */ /* 0x000fe200078e02ff */
[----:B------:R-:W-:Y:S02]  /*0210*/  USHF.R.U32.HI UR4, URZ, 0x13, UR4 ;  /* 0x00000013ff047899 */ /* 0x000fe40008011604 */
[----:B------:R-:W-:Y:S01]  /*0220*/  USHF.R.U32.HI UR6, URZ, 0x15, UR6 ;  /* 0x00000015ff067899 */ /* 0x000fe20008011606 */
[----:B------:R-:W-:Y:S01]  /*0230*/  IMAD.MOV R2, RZ, RZ, -R2 ;  /* 0x000000ffff027224 */ /* 0x000fe200078e0a02 */
[----:B-----5:R-:W-:Y:S02]  /*0240*/  UIMAD UR5, UR8, UR5, -0x7fffffff ;  /* 0x80000001080574a4 */ /* 0x020fe4000f8e0205 */
[----:B------:R-:W-:-:S02]  /*0250*/  UPRMT UR7, UR4, 0x9910, URZ ;  /* 0x0000991004077896 */ /* 0x000fc400080000ff */
[----:B------:R-:W-:Y:S01]  /*0260*/  UPRMT UR10, UR6, 0x9910, URZ ;  /* 0x00009910060a7896 */ /* 0x000fe200080000ff */
[----:B------:R-:W-:Y:S01]  /*0270*/  PRMT R11, R2, 0x7710, RZ ;  /* 0x00007710020b7816 */ /* 0x000fe200000000ff */
[----:B------:R-:W-:-:S03]  /*0280*/  USEL UR8, UR5, 0x1, !UP0 ;  /* 0x0000000105087887 */ /* 0x000fc6000c000000 */
[----:B------:R-:W-:Y:S01]  /*0290*/  UMOV UR5, UR7 ;  /* 0x0000000700057c82 */ /* 0x000fe20008000000 */
[----:B------:R-:W-:Y:S01]  /*02a0*/  IMAD.IADD R11, R11, 0x1, R0 ;  /* 0x000000010b0b7824 */ /* 0x000fe200078e0200 */
[----:B------:R-:W-:Y:S01]  /*02b0*/  UMOV UR7, UR10 ;  /* 0x0000000a00077c82 */ /* 0x000fe20008000000 */
[----:B------:R-:W-:Y:S02]  /*02c0*/  UIMAD UR5, UR5, 0x3d, URZ ;  /* 0x0000003d050578a4 */ /* 0x000fe4000f8e02ff */
[----:B------:R-:W-:Y:S01]  /*02d0*/  UIMAD UR7, UR7, 0x3c, URZ ;  /* 0x0000003c070778a4 */ /* 0x000fe2000f8e02ff */
[----:B------:R-:W-:Y:S01]  /*02e0*/  LOP3.LUT R11, R11, 0xffff, RZ, 0xc0, !PT ;  /* 0x0000ffff0b0b7812 */ /* 0x000fe200078ec0ff */
[----:B------:R-:W-:Y:S02]  /*02f0*/  UIADD3 UR5, UPT, UPT, URZ, -UR5, URZ ;  /* 0x80000005ff057290 */ /* 0x000fe4000fffe0ff */
[----:B------:R-:W-:Y:S02]  /*0300*/  UIADD3 UR7, UPT, UPT, URZ, -UR7, URZ ;  /* 0x80000007ff077290 */ /* 0x000fe4000fffe0ff */
[----:B------:R-:W-:-:S02]  /*0310*/  UPRMT UR5, UR5, 0x7710, URZ ;  /* 0x0000771005057896 */ /* 0x000fc400080000ff */
[----:B------:R-:W-:Y:S02]  /*0320*/  UPRMT UR7, UR7, 0x7710, URZ ;  /* 0x0000771007077896 */ /* 0x000fe400080000ff */
[----:B------:R-:W-:Y:S02]  /*0330*/  UIADD3 UR5, UPT, UPT, UR5, UR9, URZ ;  /* 0x0000000905057290 */ /* 0x000fe4000fffe0ff */
[----:B------:R-:W-:Y:S02]  /*0340*/  UIADD3 UR7, UPT, UPT, UR7, UR9, URZ ;  /* 0x0000000907077290 */ /* 0x000fe4000fffe0ff */
[----:B------:R-:W-:Y:S02]  /*0350*/  ULOP3.LUT UR5, UR5, 0xffff, URZ, 0xc0, !UPT ;  /* 0x0000ffff05057892 */ /* 0x000fe4000f8ec0ff */
[----:B------:R-:W-:-:S12]  /*0360*/  ULOP3.LUT UR7, UR7, 0xffff, URZ, 0xc0, !UPT ;  /* 0x0000ffff07077892 */ /* 0x000fd8000f8ec0ff */
.L_x_25:
[----:B------:R-:W0:Y:S02]  /*0370*/  LDC.64 R12, c[0x0][0x388] ;  /* 0x0000e200ff0c7b82 */ /* 0x000e240000000a00 */
[----:B0-----:R-:W-:Y:S02]  /*0380*/  IADD3 R2, PT, PT, R8, 0x1, -R13 ;  /* 0x0000000108027810 */ /* 0x001fe40007ffe80d */
[----:B------:R-:W-:Y:S02]  /*0390*/  VIADDMNMX R12, R12, 0xffffffff, R8, PT ;  /* 0xffffffff0c0c7846 */ /* 0x000fe40003800108 */
[----:B------:R-:W-:-:S04]  /*03a0*/  VIMNMX R2, PT, PT, RZ, R2, !PT ;  /* 0x00000002ff027248 */ /* 0x000fc80007fe0100 */
[----:B------:R-:W-:-:S04]  /*03b0*/  IADD3 R13, PT, PT, R2, UR12, RZ ;  /* 0x0000000c020d7c10 */ /* 0x000fc8000fffe0ff */
[----:B------:R-:W-:-:S13]  /*03c0*/  ISETP.GT.AND P0, PT, R13, R12, PT ;  /* 0x0000000c0d00720c */ /* 0x000fda0003f04270 */
[----:B------:R-:W-:Y:S05]  /*03d0*/  @P0 BRA `(.L_x_0) ;  /* 0x0000000800a40947 */ /* 0x000fea0003800000 */
.L_x_18:
[----:B------:R-:W1:Y:S01]  /*03e0*/  S2R R5, SR_CgaCtaId ;  /* 0x0000000000057919 */ /* 0x000e620000008800 */
[----:B------:R-:W-:Y:S01]  /*03f0*/  PRMT R4, R10, 0x9910, RZ ;  /* 0x000099100a047816 */ /* 0x000fe200000000ff */
[----:B0-----:R-:W0:Y:S01]  /*0400*/  LDC.64 R2, c[0x0][0x380] ;  /* 0x0000e000ff027b82 */ /* 0x001e220000000a00 */
[--C-:B------:R-:W-:Y:S01]  /*0410*/  IMAD.IADD R15, R8, 0x1, -R13.reuse ;  /* 0x00000001080f7824 */ /* 0x100fe200078e0a0d */
[----:B------:R-:W-:Y:S01]  /*0420*/  MOV R16, 0x400 ;  /* 0x0000040000107802 */ /* 0x000fe20000000f00 */
[----:B------:R-:W-:Y:S02]  /*0430*/  IMAD.MOV.U32 R14, RZ, RZ, R13 ;  /* 0x000000ffff0e7224 */ /* 0x000fe400078e000d */
[----:B------:R-:W-:Y:S02]  /*0440*/  IMAD R4, R4, 0x3d, RZ ;  /* 0x0000003d04047824 */ /* 0x000fe400078e02ff */
[----:B------:R-:W-:Y:S02]  /*0450*/  VIADD R13, R13, UR13 ;  /* 0x0000000d0d0d7c36 */ /* 0x000fe40008000000 */
[----:B------:R-:W-:-:S02]  /*0460*/  IMAD.MOV R4, RZ, RZ, -R4 ;  /* 0x000000ffff047224 */ /* 0x000fc400078e0a04 */
[----:B------:R-:W-:Y:S01]  /*0470*/  IMAD R15, R15, 0x3c, RZ ;  /* 0x0000003c0f0f7824 */ /* 0x000fe200078e02ff */
[----:B------:R-:W-:Y:S02]  /*0480*/  ISETP.GT.AND P0, PT, R13, R12, PT ;  /* 0x0000000c0d00720c */ /* 0x000fe40003f04270 */
[----:B------:R-:W-:-:S05]  /*0490*/  PRMT R17, R4, 0x7710, RZ ;  /* 0x0000771004117816 */ /* 0x000fca00000000ff */
[----:B------:R-:W-:Y:S01]  /*04a0*/  IMAD.IADD R18, R17, 0x1, R0 ;  /* 0x0000000111127824 */ /* 0x000fe200078e0200 */
[----:B------:R-:W-:-:S04]  /*04b0*/  MOV R17, R10 ;  /* 0x0000000a00117202 */ /* 0x000fc80000000f00 */
[----:B------:R-:W-:Y:S02]  /*04c0*/  LOP3.LUT R18, R18, 0xffff, RZ, 0xc0, !PT ;  /* 0x0000ffff12127812 */ /* 0x000fe400078ec0ff */
[----:B-1----:R-:W-:-:S07]  /*04d0*/  LEA R16, R5, R16, 0x18 ;  /* 0x0000001005107211 */ /* 0x002fce00078ec0ff */
.L_x_1:
[----:B-1----:R-:W-:Y:S02]  /*04e0*/  IMAD R4, R14, 0x20, R17 ;  /* 0x000000200e047824 */ /* 0x002fe400078e0211 */
[----:B------:R-:W-:-:S04]  /*04f0*/  IMAD.IADD R5, R15, 0x1, R18 ;  /* 0x000000010f057824 */ /* 0x000fc800078e0212 */
[----:B------:R-:W-:-:S04]  /*0500*/  IMAD R5, R7, R4, R5 ;  /* 0x0000000407057224 */ /* 0x000fc800078e0205 */
[----:B0-----:R-:W-:-:S06]  /*0510*/  IMAD.WIDE R4, R5, 0x4, R2 ;  /* 0x0000000405047825 */ /* 0x001fcc00078e0202 */
[----:B------:R-:W2:Y:S01]  /*0520*/  LDG.E R4, desc[UR14][R4.64] ;  /* 0x0000000e04047981 */ /* 0x000ea2000c1e1900 */
[C---:B------:R-:W-:Y:S02]  /*0530*/  IMAD R19, R17.reuse, 0xf4, R16 ;  /* 0x000000f411137824 */ /* 0x040fe400078e0210 */
[----:B------:R-:W-:Y:S02]  /*0540*/  VIADD R20, R17, UR4 ;  /* 0x0000000411147c36 */ /* 0x000fe40008000000 */
[C---:B------:R-:W-:Y:S02]  /*0550*/  IMAD R19, R18.reuse, 0x4, R19 ;  /* 0x0000000412137824 */ /* 0x040fe400078e0213 */
[----:B------:R-:W-:Y:S01]  /*0560*/  VIADD R18, R18, UR5 ;  /* 0x0000000512127c36 */ /* 0x000fe20008000000 */
[----:B------:R-:W-:-:S04]  /*0570*/  IADD3 R17, PT, PT, R20, 0x1, RZ ;  /* 0x0000000114117810 */ /* 0x000fc80007ffe0ff */
[----:B------:R-:W-:-:S13]  /*0580*/  ISETP.GT.AND P1, PT, R18, 0x3c, PT ;  /* 0x0000003c1200780c */ /* 0x000fda0003f24270 */
[----:B------:R-:W-:Y:S02]  /*0590*/  @!P1 IMAD.MOV R17, RZ, RZ, R20 ;  /* 0x000000ffff119224 */ /* 0x000fe400078e0214 */
[----:B------:R-:W-:-:S03]  /*05a0*/  @P1 VIADD R18, R18, 0xffffffc3 ;  /* 0xffffffc312121836 */ /* 0x000fc60000000000 */
[----:B------:R-:W-:Y:S01]  /*05b0*/  ISETP.GE.AND P2, PT, R17, 0x21, PT ;  /* 0x000000211100780c */ /* 0x000fe20003f46270 */
[----:B--2---:R1:W-:-:S12]  /*05c0*/  STS [R19], R4 ;  /* 0x0000000413007388 */ /* 0x0043d80000000800 */
[----:B------:R-:W-:Y:S05]  /*05d0*/  @!P2 BRA `(.L_x_1) ;  /* 0xfffffffc00c0a947 */ /* 0x000fea000383ffff */
[----:B------:R-:W-:Y:S01]  /*05e0*/  ISETP.GT.U32.AND P1, PT, R0, 0x1f, PT ;  /* 0x0000001f0000780c */ /* 0x000fe20003f24070 */
[----:B------:R-:W-:Y:S05]  /*05f0*/  WARPSYNC.ALL ;  /* 0x0000000000007948 */ /* 0x000fea0003800000 */
[----:B------:R-:W-:Y:S07]  /*0600*/  BAR.SYNC.DEFER_BLOCKING 0x0 ;  /* 0x0000000000007b1d */ /* 0x000fee0000010000 */
[----:B------:R-:W-:Y:S05]  /*0610*/  @P1 BRA `(.L_x_2) ;  /* 0x0000000400901947 */ /* 0x000fea0003800000 */
[----:B------:R-:W-:-:S07]  /*0620*/  IMAD.MOV.U32 R2, RZ, RZ, RZ ;  /* 0x000000ffff027224 */ /* 0x000fce00078e00ff */
.L_x_15:
[C---:B------:R-:W-:Y:S01]  /*0630*/  VIMNMX R5, PT, PT, R2.reuse, 0x3b, !PT ;  /* 0x0000003b02057848 */ /* 0x040fe20007fe0100 */
[----:B------:R-:W-:Y:S01]  /*0640*/  BSSY.RECONVERGENT B0, `(.L_x_3) ;  /* 0x0000012000007945 */ /* 0x000fe20003800200 */
[----:B0-----:R-:W-:-:S03]  /*0650*/  VIMNMX.U32 R3, PT, PT, R2, 0x1f, PT ;  /* 0x0000001f02037848 */ /* 0x001fc60003fe0000 */
[----:B-1----:R-:W-:-:S05]  /*0660*/  IMAD.IADD R4, R9, 0x1, R5 ;  /* 0x0000000109047824 */ /* 0x002fca00078e0205 */
[----:B------:R-:W-:-:S13]  /*0670*/  ISETP.GT.AND P1, PT, R4, R3, PT ;  /* 0x000000030400720c */ /* 0x000fda0003f24270 */
[----:B------:R-:W-:Y:S05]  /*0680*/  @P1 BRA `(.L_x_4) ;  /* 0x0000000000341947 */ /* 0x000fea0003800000 */
[----:B------:R-:W-:Y:S01]  /*0690*/  IADD3 R3, PT, PT, R5, R0, RZ ;  /* 0x0000000005037210 */ /* 0x000fe20007ffe0ff */
[----:B------:R-:W0:Y:S04]  /*06a0*/  LDCU UR9, c[0x0][0x390] ;  /* 0x00007200ff0977ac */ /* 0x000e280008000800 */
[----:B------:R-:W-:Y:S02]  /*06b0*/  IMAD R4, R3, 0xf4, R16 ;  /* 0x000000f403047824 */ /* 0x000fe400078e0210 */
[----:B------:R-:W-:-:S04]  /*06c0*/  IMAD.IADD R3, R2, 0x1, -R3 ;  /* 0x0000000102037824 */ /* 0x000fc800078e0a03 */
[----:B------:R-:W-:-:S05]  /*06d0*/  IMAD R3, R3, 0x4, R4 ;  /* 0x0000000403037824 */ /* 0x000fca00078e0204 */
[----:B------:R-:W-:Y:S04]  /*06e0*/  LDS R17, [R3+-0x374c] ;  /* 0xffc8b40003117984 */ /* 0x000fe80000000800 */
[----:B------:R-:W1:Y:S04]  /*06f0*/  LDS R18, [R3+-0x365c] ;  /* 0xffc9a40003127984 */ /* 0x000e680000000800 */
[----:B------:R-:W-:Y:S04]  /*0700*/  LDS R4, [R3+-0x3750] ;  /* 0xffc8b00003047984 */ /* 0x000fe80000000800 */
[----:B------:R-:W2:Y:S01]  /*0710*/  LDS R5, [R3+-0x3658] ;  /* 0xffc9a80003057984 */ /* 0x000ea20000000800 */
[----:B-1----:R-:W-:-:S04]  /*0720*/  VIMNMX R17, PT, PT, R17, R18, !PT ;  /* 0x0000001211117248 */ /* 0x002fc80007fe0100 */
[----:B--2---:R-:W-:-:S05]  /*0730*/  VIADDMNMX R4, R5, R4, R17, !PT ;  /* 0x0000000405047246 */ /* 0x004fca0007800111 */
[----:B0-----:R-:W-:-:S05]  /*0740*/  VIADD R4, R4, -UR9 ;  /* 0x8000000904047c36 */ /* 0x001fca0008000000 */
[----:B------:R0:W-:Y:S02]  /*0750*/  STS [R3+-0x3658], R4 ;  /* 0xffc9a80403007388 */ /* 0x0001e40000000800 */
.L_x_4:
[----:B------:R-:W-:Y:S05]  /*0760*/  BSYNC.RECONVERGENT B0 ;  /* 0x0000000000007941 */ /* 0x000fea0003800200 */
.L_x_3:
[----:B------:R-:W-:-:S03]  /*0770*/  UMOV UR9, 0xffffffff ;  /* 0xffffffff00097882 */ /* 0x000fc60000000000 */
[----:B------:R-:W-:Y:S05]  /*0780*/  BRA.DIV UR9, `(.L_x_5) ;  /* 0x0000000a09807947 */ /* 0x000fea000b800000 */
[----:B------:R-:W-:Y:S01]  /*0790*/  NOP ;  /* 0x0000000000007918 */ /* 0x000fe20000000000 */
.L_x_28:
[----:B0-----:R-:W-:Y:S01]  /*07a0*/  VIADD R3, R2, 0x1 ;  /* 0x0000000102037836 */ /* 0x001fe20000000000 */
[----:B------:R-:W-:Y:S04]  /*07b0*/  BSSY.RECONVERGENT B0, `(.L_x_6) ;  /* 0x0000013000007945 */ /* 0x000fe80003800200 */
[C---:B------:R-:W-:Y:S02]  /*07c0*/  VIMNMX R4, PT, PT, R3.reuse, 0x3b, !PT ;  /* 0x0000003b03047848 */ /* 0x040fe40007fe0100 */
[----:B------:R-:W-:Y:S02]  /*07d0*/  VIMNMX.U32 R3, PT, PT, R3, 0x1f, PT ;  /* 0x0000001f03037848 */ /* 0x000fe40003fe0000 */
[----:B------:R-:W-:-:S04]  /*07e0*/  IADD3 R5, PT, PT, R9, R4, RZ ;  /* 0x0000000409057210 */ /* 0x000fc80007ffe0ff */
[----:B------:R-:W-:-:S13]  /*07f0*/  ISETP.GT.AND P1, PT, R5, R3, PT ;  /* 0x000000030500720c */ /* 0x000fda0003f24270 */
[----:B------:R-:W-:Y:S05]  /*0800*/  @P1 BRA `(.L_x_7) ;  /* 0x0000000000341947 */ /* 0x000fea0003800000 */
[----:B------:R-:W-:Y:S01]  /*0810*/  IMAD.IADD R3, R4, 0x1, R0 ;  /* 0x0000000104037824 */ /* 0x000fe200078e0200 */
[----:B------:R-:W0:Y:S03]  /*0820*/  LDCU UR9, c[0x0][0x390] ;  /* 0x00007200ff0977ac */ /* 0x000e260008000800 */
        /* <DEDUP_REMOVED lines=11> */
.L_x_7:
[----:B------:R-:W-:Y:S05]  /*08e0*/  BSYNC.RECONVERGENT B0 ;  /* 0x0000000000007941 */ /* 0x000fea0003800200 */
.L_x_6:
[----:B------:R-:W-:-:S03]  /*08f0*/  UMOV UR9, 0xffffffff ;  /* 0xffffffff00097882 */ /* 0x000fc60000000000 */
[----:B------:R-:W-:Y:S05]  /*0900*/  BRA.DIV UR9, `(.L_x_8) ;  /* 0x0000000a093c7947 */ /* 0x000fea000b800000 */
[----:B------:R-:W-:Y:S01]  /*0910*/  NOP ;  /* 0x0000000000007918 */ /* 0x000fe20000000000 */
.L_x_31:
[----:B0-----:R-:W-:Y:S01]  /*0920*/  IADD3 R3, PT, PT, R2, 0x2, RZ ;  /* 0x0000000202037810 */ /* 0x001fe20007ffe0ff */
[----:B------:R-:W-:Y:S03]  /*0930*/  BSSY.RECONVERGENT B0, `(.L_x_9) ;  /* 0x0000013000007945 */ /* 0x000fe60003800200 */
[C---:B------:R-:W-:Y:S02]  /*0940*/  VIMNMX R4, PT, PT, R3.reuse, 0x3b, !PT ;  /* 0x0000003b03047848 */ /* 0x040fe40007fe0100 */
[----:B------:R-:W-:-:S03]  /*0950*/  VIMNMX.U32 R3, PT, PT, R3, 0x1f, PT ;  /* 0x0000001f03037848 */ /* 0x000fc60003fe0000 */
[----:B------:R-:W-:-:S05]  /*0960*/  IMAD.IADD R5, R9, 0x1, R4 ;  /* 0x0000000109057824 */ /* 0x000fca00078e0204 */
        /* <DEDUP_REMOVED lines=12> */
[----:B--2---:R-:W-:-:S04]  /*0a30*/  VIADDMNMX R4, R5, R4, R17, !PT ;  /* 0x0000000405047246 */ /* 0x004fc80007800111 */
[----:B0-----:R-:W-:-:S05]  /*0a40*/  IADD3 R4, PT, PT, R4, -UR9, RZ ;  /* 0x8000000904047c10 */ /* 0x001fca000fffe0ff */
[----:B------:R0:W-:Y:S02]  /*0a50*/  STS [R3+-0x373c], R4 ;  /* 0xffc8c40403007388 */ /* 0x0001e40000000800 */
.L_x_10:
[----:B------:R-:W-:Y:S05]  /*0a60*/  BSYNC.RECONVERGENT B0 ;  /* 0x0000000000007941 */ /* 0x000fea0003800200 */
.L_x_9:
[----:B------:R-:W-:-:S03]  /*0a70*/  UMOV UR9, 0xffffffff ;  /* 0xffffffff00097882 */ /* 0x000fc60000000000 */
[----:B------:R-:W-:Y:S05]  /*0a80*/  BRA.DIV UR9, `(.L_x_11) ;  /* 0x0000000609f87947 */ /* 0x000fea000b800000 */
[----:B------:R-:W-:Y:S01]  /*0a90*/  NOP ;  /* 0x0000000000007918 */ /* 0x000fe20000000000 */
.L_x_34:
[----:B0-----:R-:W-:-:S05]  /*0aa0*/  VIADD R3, R2, 0x3 ;  /* 0x0000000302037836 */ /* 0x001fca0000000000 */
[----:B------:R-:W-:-:S13]  /*0ab0*/  ISETP.NE.AND P1, PT, R3, 0x5b, PT ;  /* 0x0000005b0300780c */ /* 0x000fda0003f25270 */
[----:B------:R-:W-:Y:S05]  /*0ac0*/  @!P1 BRA `(.L_x_2) ;  /* 0x0000000000649947 */ /* 0x000fea0003800000 */
[C---:B------:R-:W-:Y:S01]  /*0ad0*/  VIMNMX R4, PT, PT, R3.reuse, 0x3b, !PT ;  /* 0x0000003b03047848 */ /* 0x040fe20007fe0100 */
[----:B------:R-:W-:Y:S01]  /*0ae0*/  BSSY.RECONVERGENT B0, `(.L_x_12) ;  /* 0x0000012000007945 */ /* 0x000fe20003800200 */
[----:B------:R-:W-:-:S03]  /*0af0*/  VIMNMX.U32 R3, PT, PT, R3, 0x1f, PT ;  /* 0x0000001f03037848 */ /* 0x000fc60003fe0000 */
[----:B------:R-:W-:-:S05]  /*0b00*/  IMAD.IADD R5, R9, 0x1, R4 ;  /* 0x0000000109057824 */ /* 0x000fca00078e0204 */
[----:B------:R-:W-:-:S13]  /*0b10*/  ISETP.GT.AND P1, PT, R5, R3, PT ;  /* 0x000000030500720c */ /* 0x000fda0003f24270 */
[----:B------:R-:W-:Y:S05]  /*0b20*/  @P1 BRA `(.L_x_13) ;  /* 0x0000000000341947 */ /* 0x000fea0003800000 */
[----:B------:R-:W-:Y:S01]  /*0b30*/  IMAD.IADD R3, R4, 0x1, R0 ;  /* 0x0000000104037824 */ /* 0x000fe200078e0200 */
[----:B------:R-:W0:Y:S03]  /*0b40*/  LDCU UR9, c[0x0][0x390] ;  /* 0x00007200ff0977ac */ /* 0x000e260008000800 */
[----:B------:R-:W-:Y:S02]  /*0b50*/  IMAD R4, R3, 0xf4, R16 ;  /* 0x000000f403047824 */ /* 0x000fe400078e0210 */
[----:B------:R-:W-:-:S05]  /*0b60*/  IMAD.IADD R3, R2, 0x1, -R5 ;  /* 0x0000000102037824 */ /* 0x000fca00078e0a05 */
[----:B------:R-:W-:-:S05]  /*0b70*/  LEA R3, R3, R4, 0x2 ;  /* 0x0000000403037211 */ /* 0x000fca00078e10ff */
        /* <DEDUP_REMOVED lines=8> */
.L_x_13:
[----:B------:R-:W-:Y:S05]  /*0c00*/  BSYNC.RECONVERGENT B0 ;  /* 0x0000000000007941 */ /* 0x000fea0003800200 */
.L_x_12:
[----:B------:R-:W-:-:S03]  /*0c10*/  UMOV UR9, 0xffffffff ;  /* 0xffffffff00097882 */ /* 0x000fc60000000000 */
[----:B------:R-:W-:Y:S05]  /*0c20*/  BRA.DIV UR9, `(.L_x_14) ;  /* 0x0000000609ac7947 */ /* 0x000fea000b800000 */
[----:B------:R-:W-:Y:S01]  /*0c30*/  NOP ;  /* 0x0000000000007918 */ /* 0x000fe20000000000 */
.L_x_37:
[----:B------:R-:W-:Y:S01]  /*0c40*/  VIADD R2, R2, 0x4 ;  /* 0x0000000402027836 */ /* 0x000fe20000000000 */
[----:B------:R-:W-:Y:S06]  /*0c50*/  BRA `(.L_x_15) ;  /* 0xfffffff800747947 */ /* 0x000fec000383ffff */
.L_x_2:
[----:B------:R-:W-:Y:S05]  /*0c60*/  WARPSYNC.ALL ;  /* 0x0000000000007948 */ /* 0x000fea0003800000 */
[----:B------:R-:W0:Y:S01]  /*0c70*/  S2R R3, SR_CgaCtaId ;  /* 0x0000000000037919 */ /* 0x000e220000008800 */
[----:B------:R-:W-:Y:S01]  /*0c80*/  MOV R2, 0x400 ;  /* 0x0000040000027802 */ /* 0x000fe20000000f00 */
[----:B------:R-:W-:Y:S01]  /*0c90*/  BSSY.RECONVERGENT B0, `(.L_x_16) ;  /* 0x000001c000007945 */ /* 0x000fe20003800200 */
[----:B------:R-:W-:Y:S01]  /*0ca0*/  LEA R20, R14, 0x1, 0x5 ;  /* 0x000000010e147811 */ /* 0x000fe200078e28ff */
[----:B------:R-:W-:Y:S01]  /*0cb0*/  BAR.SYNC.DEFER_BLOCKING 0x0 ;  /* 0x0000000000007b1d */ /* 0x000fe20000010000 */
[----:B-1----:R-:W-:Y:S01]  /*0cc0*/  SHF.R.S32.HI R19, RZ, 0x1f, R15 ;  /* 0x0000001fff137819 */ /* 0x002fe2000001140f */
[----:B------:R-:W-:-:S02]  /*0cd0*/  IMAD.MOV.U32 R4, RZ, RZ, R11 ;  /* 0x000000ffff047224 */ /* 0x000fc400078e000b */
[----:B------:R-:W-:Y:S02]  /*0ce0*/  IMAD.MOV.U32 R5, RZ, RZ, R6 ;  /* 0x000000ffff057224 */ /* 0x000fe400078e0006 */
[----:B------:R-:W1:Y:S02]  /*0cf0*/  LDCU.64 UR10, c[0x0][0x380] ;  /* 0x00007000ff0a77ac */ /* 0x000e640008000a00 */
[----:B01----:R-:W-:-:S07]  /*0d00*/  LEA R22, R3, R2, 0x18 ;  /* 0x0000000203167211 */ /* 0x003fce00078ec0ff */
.L_x_17:
[----:B0-----:R-:W-:Y:S01]  /*0d10*/  IMAD R3, R5, 0xf4, R22 ;  /* 0x000000f405037824 */ /* 0x001fe200078e0216 */
[----:B------:R-:W-:Y:S01]  /*0d20*/  SHF.R.S32.HI R16, RZ, 0x1f, R4 ;  /* 0x0000001fff107819 */ /* 0x000fe20000011404 */
[----:B------:R-:W-:-:S03]  /*0d30*/  IMAD.IADD R2, R20, 0x1, R5 ;  /* 0x0000000114027824 */ /* 0x000fc600078e0205 */
[----:B------:R-:W-:Y:S01]  /*0d40*/  LEA R14, R4, R3, 0x2 ;  /* 0x00000003040e7211 */ /* 0x000fe200078e10ff */
[----:B------:R-:W-:-:S04]  /*0d50*/  IMAD R2, R7, R2, RZ ;  /* 0x0000000207027224 */ /* 0x000fc800078e02ff */
[----:B------:R0:W1:Y:S01]  /*0d60*/  LDS R17, [R14+0xf8] ;  /* 0x0000f8000e117984 */ /* 0x0000620000000800 */
[----:B------:R-:W-:Y:S02]  /*0d70*/  SHF.R.S32.HI R3, RZ, 0x1f, R2 ;  /* 0x0000001fff037819 */ /* 0x000fe40000011402 */
[----:B------:R-:W-:Y:S01]  /*0d80*/  IADD3 R18, P1, P2, R2, R15, R4 ;  /* 0x0000000f02127210 */ /* 0x000fe20007a3e004 */
[----:B------:R-:W-:-:S03]  /*0d90*/  VIADD R4, R4, UR7 ;  /* 0x0000000704047c36 */ /* 0x000fc60008000000 */
[----:B------:R-:W-:Y:S01]  /*0da0*/  IADD3.X R3, PT, PT, R3, R19, R16, P1, P2 ;  /* 0x0000001303037210 */ /* 0x000fe20000fe4410 */
[----:B0-----:R-:W-:Y:S01]  /*0db0*/  VIADD R14, R5, UR6 ;  /* 0x00000006050e7c36 */ /* 0x001fe20008000000 */
[----:B------:R-:W-:-:S03]  /*0dc0*/  LEA R2, P1, R18, UR10, 0x2 ;  /* 0x0000000a12027c11 */ /* 0x000fc6000f8210ff */
[----:B------:R-:W-:Y:S01]  /*0dd0*/  VIADD R5, R14, 0x1 ;  /* 0x000000010e057836 */ /* 0x000fe20000000000 */
[----:B------:R-:W-:Y:S02]  /*0de0*/  LEA.HI.X R3, R18, UR11, R3, 0x2, P1 ;  /* 0x0000000b12037c11 */ /* 0x000fe400088f1403 */
[----:B------:R-:W-:-:S13]  /*0df0*/  ISETP.GT.AND P1, PT, R4, 0x3b, PT ;  /* 0x0000003b0400780c */ /* 0x000fda0003f24270 */
[----:B------:R-:W-:Y:S01]  /*0e00*/  @!P1 IADD3 R5, PT, PT, R14, RZ, RZ ;  /* 0x000000ff0e059210 */ /* 0x000fe20007ffe0ff */
[----:B------:R-:W-:-:S03]  /*0e10*/  @P1 VIADD R4, R4, 0xffffffc4 ;  /* 0xffffffc404041836 */ /* 0x000fc60000000000 */
[----:B------:R-:W-:Y:S01]  /*0e20*/  ISETP.GE.AND P2, PT, R5, 0x20, PT ;  /* 0x000000200500780c */ /* 0x000fe20003f46270 */
[----:B-1----:R0:W-:-:S12]  /*0e30*/  STG.E desc[UR14][R2.64+0x4], R17 ;  /* 0x0000041102007986 */ /* 0x0021d8000c10190e */
[----:B------:R-:W-:Y:S05]  /*0e40*/  @!P2 BRA `(.L_x_17) ;  /* 0xfffffffc00b0a947 */ /* 0x000fea000383ffff */
[----:B------:R-:W-:Y:S05]  /*0e50*/  BSYNC.RECONVERGENT B0 ;  /* 0x0000000000007941 */ /* 0x000fea0003800200 */
.L_x_16:
[----:B------:R-:W-:Y:S05]  /*0e60*/  @!P0 BRA `(.L_x_18) ;  /* 0xfffffff4005c8947 */ /* 0x000fea000383ffff */
.L_x_0:
[----:B0-----:R-:W-:-:S05]  /*0e70*/  CS2R.32 R2, SR_CgaSize ;  /* 0x0000000000027805 */ /* 0x001fca0000008a00 */
[----:B------:R-:W-:-:S06]  /*0e80*/  IMAD R2, R2, -0xa0, RZ ;  /* 0xffffff6002027824 */ /* 0x000fcc00078e02ff */
[----:B------:R-:W0:Y:S01]  /*0e90*/  LDC R2, c[0x0][R2+0x258] ;  /* 0x0000960002027b82 */ /* 0x000e220000000800 */
[----:B------:R-:W-:-:S05]  /*0ea0*/  CS2R.32 R3, SR_CgaSize ;  /* 0x0000000000037805 */ /* 0x000fca0000008a00 */
[----:B------:R-:W-:-:S06]  /*0eb0*/  IMAD R3, R3, -0xa0, RZ ;  /* 0xffffff6003037824 */ /* 0x000fcc00078e02ff */
[----:B------:R-:W1:Y:S01]  /*0ec0*/  LDC R3, c[0x0][R3+0x254] ;  /* 0x0000950003037b82 */ /* 0x000e620000000800 */
[----:B0-----:R-:W-:-:S04]  /*0ed0*/  ISETP.NE.U32.AND P0, PT, R2, RZ, PT ;  /* 0x000000ff0200720c */ /* 0x001fc80003f05070 */
[----:B-1----:R-:W-:-:S13]  /*0ee0*/  ISETP.NE.AND.EX P0, PT, R3, RZ, PT, P0 ;  /* 0x000000ff0300720c */ /* 0x002fda0003f05300 */
[----:B------:R-:W-:Y:S05]  /*0ef0*/  @!P0 BRA `(.L_x_19) ;  /* 0x0000000000a08947 */ /* 0x000fea0003800000 */
[----:B------:R-:W0:Y:S01]  /*0f00*/  S2R R5, SR_TID.Y ;  /* 0x0000000000057919 */ /* 0x000e220000002200 */
[----:B------:R-:W-:Y:S01]  /*0f10*/  UMOV UR9, 0xffffffff ;  /* 0xffffffff00097882 */ /* 0x000fe20000000000 */
[----:B------:R-:W1:Y:S01]  /*0f20*/  S2R R13, SR_TID.Z ;  /* 0x00000000000d7919 */ /* 0x000e620000002300 */
[----:B0-----:R-:W-:-:S05]  /*0f30*/  IMAD.IADD R4, R0, 0x1, R5 ;  /* 0x0000000100047824 */ /* 0x001fca00078e0205 */
[----:B-1----:R-:W-:Y:S01]  /*0f40*/  LOP3.LUT P0, RZ, R4, R13, RZ, 0xfc, !PT ;  /* 0x0000000d04ff7212 */ /* 0x002fe2000780fcff */
[----:B------:R-:W-:-:S12]  /*0f50*/  BRA.DIV UR9, `(.L_x_20) ;  /* 0x0000000209fc7947 */ /* 0x000fd8000b800000 */
[----:B------:R-:W-:Y:S06]  /*0f60*/  BAR.SYNC.DEFER_BLOCKING 0x0 ;  /* 0x0000000000007b1d */ /* 0x000fec0000010000 */
.L_x_40:
[----:B------:R-:W-:Y:S04]  /*0f70*/  BSSY B0, `(.L_x_21) ;  /* 0x0000017000007945 */ /* 0x000fe80003800000 */
[----:B------:R-:W-:Y:S05]  /*0f80*/  @P0 BRA `(.L_x_22) ;  /* 0x0000000000540947 */ /* 0x000fea0003800000 */
[----:B------:R-:W0:Y:S01]  /*0f90*/  S2R R5, SR_LANEID ;  /* 0x0000000000057919 */ /* 0x000e220000000000 */
[----:B------:R-:W-:Y:S02]  /*0fa0*/  VOTEU.ANY UR9, UPT, PT ;  /* 0x0000000000097886 */ /* 0x000fe400038e0100 */
[----:B------:R-:W0:Y:S08]  /*0fb0*/  FLO.U32 R12, UR9 ;  /* 0x00000009000c7d00 */ /* 0x000e3000080e0000 */
[----:B------:R-:W1:Y:S01]  /*0fc0*/  POPC R4, UR9 ;  /* 0x0000000900047d09 */ /* 0x000e620008000000 */
[----:B0-----:R-:W-:Y:S01]  /*0fd0*/  ISETP.EQ.U32.AND P0, PT, R12, R5, PT ;  /* 0x000000050c00720c */ /* 0x001fe20003f02070 */
[----:B-1----:R-:W-:-:S12]  /*0fe0*/  IMAD R5, R4, UR8, RZ ;  /* 0x0000000804057c24 */ /* 0x002fd8000f8e02ff */
[----:B------:R-:W-:Y:S06]  /*0ff0*/  @P0 MEMBAR.ALL.GPU ;  /* 0x0000000000000992 */ /* 0x000fec000000a000 */
[----:B------:R-:W-:-:S00]  /*1000*/  @P0 ERRBAR ;  /* 0x00000000000009ab */ /* 0x000fc00000000000 */
[----:B------:R-:W-:Y:S06]  /*1010*/  @P0 CGAERRBAR ;  /* 0x00000000000005ab */ /* 0x000fec0000000000 */
[----:B------:R-:W2:Y:S01]  /*1020*/  @P0 ATOM.E.ADD.STRONG.GPU PT, R5, desc[UR14][R2.64+0x4], R5 ;  /* 0x800004050205098a */ /* 0x000ea200081ef10e */
[----:B------:R-:W0:Y:S02]  /*1030*/  S2R R13, SR_LTMASK ;  /* 0x00000000000d7919 */ /* 0x000e240000003900 */
[----:B0-----:R-:W-:-:S06]  /*1040*/  LOP3.LUT R13, R13, UR9, RZ, 0xc0, !PT ;  /* 0x000000090d0d7c12 */ /* 0x001fcc000f8ec0ff */
[----:B------:R-:W0:Y:S01]  /*1050*/  POPC R13, R13 ;  /* 0x0000000d000d7309 */ /* 0x000e220000000000 */
[----:B--2---:R-:W0:Y:S02]  /*1060*/  SHFL.IDX PT, R4, R5, R12, 0x1f ;  /* 0x00001f0c05047589 */ /* 0x004e2400000e0000 */
[----:B0-----:R-:W-:-:S07]  /*1070*/  IMAD R4, R13, UR8, R4 ;  /* 0x000000080d047c24 */ /* 0x001fce000f8e0204 */
.L_x_23:
[----:B------:R-:W2:Y:S04]  /*1080*/  LD.E.STRONG.GPU R5, desc[UR14][R2.64+0x4] ;  /* 0x0000040e02057980 */ /* 0x000ea8000c10f900 */
[----:B--2---:R-:W-:Y:S01]  /*1090*/  CCTL.IVALL ;  /* 0x00000000ff00798f */ /* 0x004fe20002000000 */
[----:B------:R-:W-:Y:S05]  /*10a0*/  YIELD ;  /* 0x0000000000007946 */ /* 0x000fea0003800000 */
[----:B------:R-:W-:-:S04]  /*10b0*/  LOP3.LUT R5, R5, R4, RZ, 0x3c, !PT ;  /* 0x0000000405057212 */ /* 0x000fc800078e3cff */
[----:B------:R-:W-:-:S13]  /*10c0*/  ISETP.GT.AND P0, PT, R5, -0x1, PT ;  /* 0xffffffff0500780c */ /* 0x000fda0003f04270 */
[----:B------:R-:W-:Y:S05]  /*10d0*/  @P0 BRA `(.L_x_23) ;  /* 0xfffffffc00e80947 */ /* 0x000fea000383ffff */
.L_x_22:
[----:B------:R-:W-:Y:S05]  /*10e0*/  BSYNC B0 ;  /* 0x0000000000007941 */ /* 0x000fea0003800000 */
.L_x_21:
[----:B------:R-:W-:-:S03]  /*10f0*/  UMOV UR9, 0xffffffff ;  /* 0xffffffff00097882 */ /* 0x000fc60000000000 */
[----:B------:R-:W-:Y:S05]  /*1100*/  BRA.DIV UR9, `(.L_x_24) ;  /* 0x0000000209c07947 */ /* 0x000fea000b800000 */
[----:B------:R-:W-:Y:S06]  /*1110*/  BAR.SYNC.DEFER_BLOCKING 0x0 ;  /* 0x0000000000007b1d */ /* 0x000fec0000010000 */
.L_x_43:
[----:B------:R-:W0:Y:S01]  /*1120*/  LDCU.64 UR10, c[0x0][0x388] ;  /* 0x00007100ff0a77ac */ /* 0x000e220008000a00 */
[----:B------:R-:W-:Y:S01]  /*1130*/  VIADD R8, R8, 0x1 ;  /* 0x0000000108087836 */ /* 0x000fe20000000000 */
[----:B0-----:R-:W-:-:S06]  /*1140*/  UIADD3 UR10, UPT, UPT, UR11, -0x1, UR10 ;  /* 0xffffffff0b0a7890 */ /* 0x001fcc000fffe00a */
[----:B------:R-:W-:-:S13]  /*1150*/  ISETP.NE.AND P0, PT, R8, UR10, PT ;  /* 0x0000000a08007c0c */ /* 0x000fda000bf05270 */
[----:B------:R-:W-:Y:S05]  /*1160*/  @P0 BRA `(.L_x_25) ;  /* 0xfffffff000800947 */ /* 0x000fea000383ffff */
[----:B------:R-:W-:Y:S05]  /*1170*/  EXIT ;  /* 0x000000000000794d */ /* 0x000fea0003800000 */
.L_x_19:
[----:B------:R-:W-:Y:S05]  /*1180*/  BPT.TRAP 0x1 ;  /* 0x000000040000795c */ /* 0x000fea0000300000 */
.L_x_5:
[----:B------:R-:W-:Y:S01]  /*1190*/  BSSY B0, `(.L_x_26) ;  /* 0x0000005000007945 */ /* 0x000fe20003800000 */
[----:B0-----:R-:W-:-:S07]  /*11a0*/  IMAD.MOV.U32 R4, RZ, RZ, -0x1 ;  /* 0xffffffffff047424 */ /* 0x001fce00078e00ff */
[----:B------:R-:W-:Y:S05]  /*11b0*/  WARPSYNC.COLLECTIVE R4, `(.L_x_27) ;  /* 0x0000000004087348 */ /* 0x000fea0003c00000 */
[----:B------:R-:W-:Y:S01]  /*11c0*/  NOP ;  /* 0x0000000000007918 */ /* 0x000fe20000000000 */
[----:B------:R-:W-:Y:S05]  /*11d0*/  ENDCOLLECTIVE ;  /* 0x000000000000791b */ /* 0x000fea0003800000 */
.L_x_27:
[----:B------:R-:W-:Y:S05]  /*11e0*/  BSYNC B0 ;  /* 0x0000000000007941 */ /* 0x000fea0003800000 */
.L_x_26:
[----:B------:R-:W-:Y:S05]  /*11f0*/  BRA `(.L_x_28) ;  /* 0xfffffff400687947 */ /* 0x000fea000383ffff */
.L_x_8:
[----:B------:R-:W-:Y:S01]  /*1200*/  BSSY B0, `(.L_x_29) ;  /* 0x0000005000007945 */ /* 0x000fe20003800000 */
[----:B0-----:R-:W-:-:S07]  /*1210*/  MOV R4, 0xffffffff ;  /* 0xffffffff00047802 */ /* 0x001fce0000000f00 */
[----:B------:R-:W-:Y:S05]  /*1220*/  WARPSYNC.COLLECTIVE R4, `(.L_x_30) ;  /* 0x0000000004087348 */ /* 0x000fea0003c00000 */
[----:B------:R-:W-:Y:S01]  /*1230*/  NOP ;  /* 0x0000000000007918 */ /* 0x000fe20000000000 */
[----:B------:R-:W-:Y:S05]  /*1240*/  ENDCOLLECTIVE ;  /* 0x000000000000791b */ /* 0x000fea0003800000 */
.L_x_30:
[----:B------:R-:W-:Y:S05]  /*1250*/  BSYNC B0 ;  /* 0x0000000000007941 */ /* 0x000fea0003800000 */
.L_x_29:
[----:B------:R-:W-:Y:S05]  /*1260*/  BRA `(.L_x_31) ;  /* 0xfffffff400ac7947 */ /* 0x000fea000383ffff */
.L_x_11:
[----:B------:R-:W-:Y:S01]  /*1270*/  BSSY B0, `(.L_x_32) ;  /* 0x0000005000007945 */ /* 0x000fe20003800000 */
[----:B0-----:R-:W-:-:S07]  /*1280*/  IMAD.MOV.U32 R4, RZ, RZ, -0x1 ;  /* 0xffffffffff047424 */ /* 0x001fce00078e00ff */
[----:B------:R-:W-:Y:S05]  /*1290*/  WARPSYNC.COLLECTIVE R4, `(.L_x_33) ;  /* 0x0000000004087348 */ /* 0x000fea0003c00000 */
[----:B------:R-:W-:Y:S01]  /*12a0*/  NOP ;  /* 0x0000000000007918 */ /* 0x000fe20000000000 */
[----:B------:R-:W-:Y:S05]  /*12b0*/  ENDCOLLECTIVE ;  /* 0x000000000000791b */ /* 0x000fea0003800000 */
.L_x_33:
[----:B------:R-:W-:Y:S05]  /*12c0*/  BSYNC B0 ;  /* 0x0000000000007941 */ /* 0x000fea0003800000 */
.L_x_32:
[----:B------:R-:W-:Y:S05]  /*12d0*/  BRA `(.L_x_34) ;  /* 0xfffffff400f07947 */ /* 0x000fea000383ffff */
.L_x_14:
[----:B------:R-:W-:Y:S01]  /*12e0*/  BSSY B0, `(.L_x_35) ;  /* 0x0000005000007945 */ /* 0x000fe20003800000 */
[----:B0-----:R-:W-:-:S07]  /*12f0*/  IMAD.MOV.U32 R4, RZ, RZ, -0x1 ;  /* 0xffffffffff047424 */ /* 0x001fce00078e00ff */
[----:B------:R-:W-:Y:S05]  /*1300*/  WARPSYNC.COLLECTIVE R4, `(.L_x_36) ;  /* 0x0000000004087348 */ /* 0x000fea0003c00000 */
[----:B------:R-:W-:Y:S01]  /*1310*/  NOP ;  /* 0x0000000000007918 */ /* 0x000fe20000000000 */
[----:B------:R-:W-:Y:S05]  /*1320*/  ENDCOLLECTIVE ;  /* 0x000000000000791b */ /* 0x000fea0003800000 */
.L_x_36:
[----:B------:R-:W-:Y:S05]  /*1330*/  BSYNC B0 ;  /* 0x0000000000007941 */ /* 0x000fea0003800000 */
.L_x_35:
[----:B------:R-:W-:Y:S05]  /*1340*/  BRA `(.L_x_37) ;  /* 0xfffffff8003c7947 */ /* 0x000fea000383ffff */
.L_x_20:
[----:B------:R-:W-:Y:S01]  /*1350*/  BSSY B0, `(.L_x_38) ;  /* 0x000000a000007945 */ /* 0x000fe20003800000 */
[----:B------:R-:W-:Y:S01]  /*1360*/  IMAD.MOV.U32 R5, RZ, RZ, 0x0 ;  /* 0x00000000ff057424 */ /* 0x000fe200078e00ff */
[----:B------:R-:W-:Y:S01]  /*1370*/  MOV R4, 0xffffffff ;  /* 0xffffffff00047802 */ /* 0x000fe20000000f00 */
[----:B------:R-:W-:-:S07]  /*1380*/  IMAD.MOV.U32 R12, RZ, RZ, 0x0 ;  /* 0x00000000ff0c7424 */ /* 0x000fce00078e00ff */
[----:B------:R-:W-:Y:S05]  /*1390*/  WARPSYNC.COLLECTIVE.ALL `(.L_x_39) ;  /* 0x0000000000147948 */ /* 0x000fea0003c00000 */
[----:B------:R-:W-:-:S04]  /*13a0*/  SHF.L.U32 R12, R12, 0x10, RZ ;  /* 0x000000100c0c7819 */ /* 0x000fc800000006ff */
[----:B------:R-:W-:-:S05]  /*13b0*/  LOP3.LUT R12, R12, 0xf, R5, 0xf8, !PT ;  /* 0x0000000f0c0c7812 */ /* 0x000fca00078ef805 */
[----:B------:R0:W-:Y:S02]  /*13c0*/  BAR.SYNC.DEFER_BLOCKING R12, R12 ;  /* 0x0000000c0000731d */ /* 0x0001e40000010000 */
[----:B0-----:R-:W-:-:S04]  /*13d0*/  SHF.R.U32 R12, R12, 0x10, RZ ;  /* 0x000000100c0c7819 */ /* 0x001fc800000016ff */
[----:B------:R-:W-:Y:S05]  /*13e0*/  ENDCOLLECTIVE ;  /* 0x000000000000791b */ /* 0x000fea0003800000 */
.L_x_39:
[----:B------:R-:W-:Y:S05]  /*13f0*/  BSYNC B0 ;  /* 0x0000000000007941 */ /* 0x000fea0003800000 */
.L_x_38:
[----:B------:R-:W-:Y:S05]  /*1400*/  BRA `(.L_x_40) ;  /* 0xfffffff800d87947 */ /* 0x000fea000383ffff */
.L_x_24:
[----:B------:R-:W-:Y:S01]  /*1410*/  BSSY B0, `(.L_x_41) ;  /* 0x000000a000007945 */ /* 0x000fe20003800000 */
[----:B------:R-:W-:Y:S02]  /*1420*/  IMAD.MOV.U32 R5, RZ, RZ, 0x0 ;  /* 0x00000000ff057424 */ /* 0x000fe400078e00ff */
[----:B------:R-:W-:Y:S02]  /*1430*/  IMAD.MOV.U32 R12, RZ, RZ, 0x0 ;  /* 0x00000000ff0c7424 */ /* 0x000fe400078e00ff */
[----:B------:R-:W-:-:S07]  /*1440*/  IMAD.MOV.U32 R4, RZ, RZ, -0x1 ;  /* 0xffffffffff047424 */ /* 0x000fce00078e00ff */
[----:B------:R-:W-:Y:S05]  /*1450*/  WARPSYNC.COLLECTIVE.ALL `(.L_x_42) ;  /* 0x0000000000147948 */ /* 0x000fea0003c00000 */
[----:B------:R-:W-:-:S04]  /*1460*/  SHF.L.U32 R12, R12, 0x10, RZ ;  /* 0x000000100c0c7819 */ /* 0x000fc800000006ff */
[----:B------:R-:W-:-:S05]  /*1470*/  LOP3.LUT R12, R12, 0xf, R5, 0xf8, !PT ;  /* 0x0000000f0c0c7812 */ /* 0x000fca00078ef805 */
[----:B------:R0:W-:Y:S02]  /*1480*/  BAR.SYNC.DEFER_BLOCKING R12, R12 ;  /* 0x0000000c0000731d */ /* 0x0001e40000010000 */
[----:B0-----:R-:W-:-:S04]  /*1490*/  SHF.R.U32 R12, R12, 0x10, RZ ;  /* 0x000000100c0c7819 */ /* 0x001fc800000016ff */
[----:B------:R-:W-:Y:S05]  /*14a0*/  ENDCOLLECTIVE ;  /* 0x000000000000791b */ /* 0x000fea0003800000 */
.L_x_42:
[----:B------:R-:W-:Y:S05]  /*14b0*/  BSYNC B0 ;  /* 0x0000000000007941 */ /* 0x000fea0003800000 */
.L_x_41:
[----:B------:R-:W-:Y:S05]  /*14c0*/  BRA `(.L_x_43) ;  /* 0xfffffffc00147947 */ /* 0x000fea000383ffff */
.L_x_44:
[----:B------:R-:W-:-:S00]  /*14d0*/  BRA `(.L_x_44) ;  /* 0xfffffffc00fc7947 */ /* 0x000fc0000383ffff */
[----:B------:R-:W-:-:S00]  /*14e0*/  NOP ;  /* 0x0000000000007918 */ /* 0x000fc00000000000 */
        /* <DEDUP_REMOVED lines=9> */
.L_x_51:


//--------------------- .text._Z7kernelAPiS_S_iiPA24_ii --------------------------
	.section	.text._Z7kernelAPiS_S_iiPA24_ii,"ax",@progbits
	.align	128
        .global         _Z7kernelAPiS_S_iiPA24_ii
        .type           _Z7kernelAPiS_S_iiPA24_ii,@function
        .size           _Z7kernelAPiS_S_iiPA24_ii,(.L_x_52 - _Z7kernelAPiS_S_iiPA24_ii)
        .other          _Z7kernelAPiS_S_iiPA24_ii,@"STO_CUDA_ENTRY STV_DEFAULT"
_Z7kernelAPiS_S_iiPA24_ii:
.text._Z7kernelAPiS_S_iiPA24_ii:
[----:B------:R-:W-:Y:S01]  /*0000*/  LDC R1, c[0x0][0x37c] ;  /* 0x0000df00ff017b82 */ /* 0x000fe20000000800 */
[----:B------:R-:W0:Y:S07]  /*0010*/  S2R R3, SR_TID.Y ;  /* 0x0000000000037919 */ /* 0x000e2e0000002200 */
[----:B------:R-:W1:Y:S01]  /*0020*/  S2UR UR4, SR_CTAID.X ;  /* 0x00000000000479c3 */ /* 0x000e620000002500 */
[----:B------:R-:W1:Y:S01]  /*0030*/  LDCU UR5, c[0x0][0x360] ;  /* 0x00006c00ff0577ac */ /* 0x000e620008000800 */
[----:B------:R-:W0:Y:S01]  /*0040*/  S2R R0, SR_TID.X ;  /* 0x0000000000007919 */ /* 0x000e220000002100 */
[----:B------:R-:W2:Y:S01]  /*0050*/  LDCU.64 UR8, c[0x0][0x358] ;  /* 0x00006b00ff0877ac */ /* 0x000ea20008000a00 */
[----:B-1----:R-:W-:Y:S01]  /*0060*/  UIMAD UR4, UR4, UR5, URZ ;  /* 0x00000005040472a4 */ /* 0x002fe2000f8e02ff */
[----:B0-----:R-:W-:-:S04]  /*0070*/  IMAD R8, R3, 0x18, R0 ;  /* 0x0000001803087824 */ /* 0x001fc800078e0200 */
[----:B------:R-:W-:Y:S01]  /*0080*/  IMAD R2, R3, 0x8, R8 ;  /* 0x0000000803027824 */ /* 0x000fe200078e0208 */
[----:B------:R-:W-:-:S04]  /*0090*/  ISETP.GT.U32.AND P0, PT, R8, 0x23f, PT ;  /* 0x0000023f0800780c */ /* 0x000fc80003f04070 */
[----:B------:R-:W-:-:S09]  /*00a0*/  ISETP.GT.U32.AND P1, PT, R2, 0x1f, PT ;  /* 0x0000001f0200780c */ /* 0x000fd20003f24070 */
[----:B------:R-:W0:Y:S04]  /*00b0*/  @!P0 LDC.64 R4, c[0x0][0x3a0] ;  /* 0x0000e800ff048b82 */ /* 0x000e280000000a00 */
[----:B------:R-:W-:-:S04]  /*00c0*/  @!P1 VIADD R9, R2, UR4 ;  /* 0x0000000402099c36 */ /* 0x000fc80008000000 */
[----:B------:R-:W1:Y:S01]  /*00d0*/  @!P1 LDC.64 R6, c[0x0][0x380] ;  /* 0x0000e000ff069b82 */ /* 0x000e620000000a00 */
[----:B0-----:R-:W-:-:S06]  /*00e0*/  @!P0 IMAD.WIDE.U32 R4, R8, 0x4, R4 ;  /* 0x0000000408048825 */ /* 0x001fcc00078e0004 */
[----:B--2---:R-:W2:Y:S01]  /*00f0*/  @!P0 LDG.E R4, desc[UR8][R4.64] ;  /* 0x0000000804048981 */ /* 0x004ea2000c1e1900 */
[----:B-1----:R-:W-:-:S06]  /*0100*/  @!P1 IMAD.WIDE R6, R9, 0x4, R6 ;  /* 0x0000000409069825 */ /* 0x002fcc00078e0206 */
[----:B------:R0:W3:Y:S01]  /*0110*/  @!P1 LDG.E R7, desc[UR8][R6.64] ;  /* 0x0000000806079981 */ /* 0x0000e2000c1e1900 */
[----:B------:R-:W1:Y:S01]  /*0120*/  @!P0 S2R R12, SR_CgaCtaId ;  /* 0x00000000000c8919 */ /* 0x000e620000008800 */
[----:B------:R-:W4:Y:S01]  /*0130*/  @!P1 S2R R11, SR_CgaCtaId ;  /* 0x00000000000b9919 */ /* 0x000f220000008800 */
[----:B------:R-:W-:Y:S02]  /*0140*/  @!P1 MOV R10, 0x400 ;  /* 0x00000400000a9802 */ /* 0x000fe40000000f00 */
[----:B------:R-:W-:-:S03]  /*0150*/  @!P0 MOV R9, 0x400 ;  /* 0x0000040000098802 */ /* 0x000fc60000000f00 */
[----:B------:R-:W-:Y:S01]  /*0160*/  @!P1 VIADD R10, R10, 0x900 ;  /* 0x000009000a0a9836 */ /* 0x000fe20000000000 */
[----:B------:R-:W0:Y:S08]  /*0170*/  S2UR UR5, SR_CTAID.Y ;  /* 0x00000000000579c3 */ /* 0x000e300000002600 */
[----:B------:R-:W0:Y:S01]  /*0180*/  LDC R13, c[0x0][0x364] ;  /* 0x0000d900ff0d7b82 */ /* 0x000e220000000800 */
[----:B-1----:R-:W-:-:S02]  /*0190*/  @!P0 LEA R9, R12, R9, 0x18 ;  /* 0x000000090c098211 */ /* 0x002fc400078ec0ff */
[----:B----4-:R-:W-:Y:S02]  /*01a0*/  @!P1 LEA R11, R11, R10, 0x18 ;  /* 0x0000000a0b0b9211 */ /* 0x010fe400078ec0ff */
[----:B------:R-:W-:-:S03]  /*01b0*/  @!P0 LEA R9, R8, R9, 0x2 ;  /* 0x0000000908098211 */ /* 0x000fc600078e10ff */
[----:B------:R-:W-:Y:S01]  /*01c0*/  @!P1 IMAD R8, R2, 0x4, R11 ;  /* 0x0000000402089824 */ /* 0x000fe200078e020b */
[----:B------:R-:W-:Y:S01]  /*01d0*/  BSSY.RECONVERGENT B0, `(.L_x_45) ;  /* 0x0000011000007945 */ /* 0x000fe20003800200 */
[----:B0-----:R-:W-:Y:S01]  /*01e0*/  IMAD R6, R13, UR5, RZ ;  /* 0x000000050d067c24 */ /* 0x001fe2000f8e02ff */
[----:B--2---:R0:W-:Y:S04]  /*01f0*/  @!P0 STS [R9], R4 ;  /* 0x0000000409008388 */ /* 0x0041e80000000800 */
[----:B---3--:R0:W-:Y:S01]  /*0200*/  @!P1 STS [R8], R7 ;  /* 0x0000000708009388 */ /* 0x0081e20000000800 */
[----:B------:R-:W-:Y:S05]  /*0210*/  @!P1 BRA `(.L_x_46) ;  /* 0x0000000000309947 */ /* 0x000fea0003800000 */
[----:B------:R-:W-:-:S13]  /*0220*/  ISETP.GT.U32.AND P0, PT, R2, 0x3f, PT ;  /* 0x0000003f0200780c */ /* 0x000fda0003f04070 */
[----:B------:R-:W-:Y:S05]  /*0230*/  @P0 BRA `(.L_x_46) ;  /* 0x0000000000280947 */ /* 0x000fea0003800000 */
[----:B0-----:R-:W0:Y:S01]  /*0240*/  LDC.64 R4, c[0x0][0x388] ;  /* 0x0000e200ff047b82 */ /* 0x001e220000000a00 */
[----:B------:R-:W-:-:S05]  /*0250*/  IADD3 R7, PT, PT, R6, -0x20, R2 ;  /* 0xffffffe006077810 */ /* 0x000fca0007ffe002 */
[----:B0-----:R-:W-:-:S06]  /*0260*/  IMAD.WIDE R4, R7, 0x4, R4 ;  /* 0x0000000407047825 */ /* 0x001fcc00078e0204 */
[----:B------:R-:W2:Y:S01]  /*0270*/  LDG.E R4, desc[UR8][R4.64] ;  /* 0x0000000804047981 */ /* 0x000ea2000c1e1900 */
[----:B------:R-:W0:Y:S01]  /*0280*/  S2UR UR6, SR_CgaCtaId ;  /* 0x00000000000679c3 */ /* 0x000e220000008800 */
[----:B------:R-:W-:Y:S02]  /*0290*/  UMOV UR5, 0x400 ;  /* 0x0000040000057882 */ /* 0x000fe40000000000 */
[----:B------:R-:W-:-:S04]  /*02a0*/  UIADD3 UR5, UPT, UPT, UR5, 0x980, URZ ;  /* 0x0000098005057890 */ /* 0x000fc8000fffe0ff */
[----:B0-----:R-:W-:-:S06]  /*02b0*/  ULEA UR5, UR6, UR5, 0x18 ;  /* 0x0000000506057291 */ /* 0x001fcc000f8ec0ff */
[----:B------:R-:W-:-:S05]  /*02c0*/  LEA R7, R2, UR5, 0x2 ;  /* 0x0000000502077c11 */ /* 0x000fca000f8e10ff */
[----:B--2---:R1:W-:Y:S02]  /*02d0*/  STS [R7+-0x80], R4 ;  /* 0xffff800407007388 */ /* 0x0043e40000000800 */
.L_x_46:
[----:B------:R-:W-:Y:S05]  /*02e0*/  BSYNC.RECONVERGENT B0 ;  /* 0x0000000000007941 */ /* 0x000fea0003800200 */
.L_x_45:
[----:B------:R-:W2:Y:S01]  /*02f0*/  LDCU.64 UR6, c[0x0][0x398] ;  /* 0x00007300ff0677ac */ /* 0x000ea20008000a00 */
[----:B------:R-:W-:Y:S01]  /*0300*/  VIADD R5, R0, UR4 ;  /* 0x0000000400057c36 */ /* 0x000fe20008000000 */
[----:B------:R-:W-:Y:S01]  /*0310*/  IADD3 R6, PT, PT, R6, R3, RZ ;  /* 0x0000000306067210 */ /* 0x000fe20007ffe0ff */
[----:B------:R-:W-:Y:S03]  /*0320*/  BAR.SYNC.DEFER_BLOCKING 0x0 ;  /* 0x0000000000007b1d */ /* 0x000fe60000010000 */
[----:B--2---:R-:W-:-:S04]  /*0330*/  ISETP.GE.AND P0, PT, R5, UR7, PT ;  /* 0x0000000705007c0c */ /* 0x004fc8000bf06270 */
[----:B------:R-:W-:-:S13]  /*0340*/  ISETP.GE.OR P0, PT, R6, UR6, P0 ;  /* 0x0000000606007c0c */ /* 0x000fda0008706670 */
[----:B------:R-:W-:Y:S05]  /*0350*/  @P0 EXIT ;  /* 0x000000000000094d */ /* 0x000fea0003800000 */
[----:B------:R-:W-:Y:S01]  /*0360*/  ISETP.GE.AND P0, PT, R5, 0x1, PT ;  /* 0x000000010500780c */ /* 0x000fe20003f06270 */
[----:B------:R-:W-:Y:S03]  /*0370*/  BSSY.RECONVERGENT B0, `(.L_x_47) ;  /* 0x0000018000007945 */ /* 0x000fe60003800200 */
[----:B------:R-:W-:-:S13]  /*0380*/  ISETP.EQ.OR P0, PT, R6, RZ, !P0 ;  /* 0x000000ff0600720c */ /* 0x000fda0004702670 */
[----:B------:R-:W-:Y:S05]  /*0390*/  @P0 BRA `(.L_x_48) ;  /* 0x0000000000440947 */ /* 0x000fea0003800000 */
[----:B0-----:R-:W0:Y:S01]  /*03a0*/  S2R R9, SR_CgaCtaId ;  /* 0x0000000000097919 */ /* 0x001e220000008800 */
[----:B-1----:R-:W-:Y:S01]  /*03b0*/  MOV R4, 0x400 ;  /* 0x0000040000047802 */ /* 0x002fe20000000f00 */
[----:B------:R-:W1:Y:S04]  /*03c0*/  LDCU UR4, c[0x0][0x3a8] ;  /* 0x00007500ff0477ac */ /* 0x000e680008000800 */
[C---:B------:R-:W-:Y:S02]  /*03d0*/  VIADD R2, R4.reuse, 0x980 ;  /* 0x0000098004027836 */ /* 0x040fe40000000000 */
[----:B------:R-:W-:-:S03]  /*03e0*/  VIADD R8, R4, 0x900 ;  /* 0x0000090004087836 */ /* 0x000fc60000000000 */
[C---:B0-----:R-:W-:Y:S02]  /*03f0*/  LEA R2, R9.reuse, R2, 0x18 ;  /* 0x0000000209027211 */ /* 0x041fe400078ec0ff */
[----:B------:R-:W-:Y:S02]  /*0400*/  LEA R7, R9, R8, 0x18 ;  /* 0x0000000809077211 */ /* 0x000fe400078ec0ff */
[----:B------:R-:W-:-:S03]  /*0410*/  LEA R3, R3, R2, 0x2 ;  /* 0x0000000203037211 */ /* 0x000fc600078e10ff */
[----:B------:R-:W-:Y:S01]  /*0420*/  IMAD R2, R0, 0x4, R7 ;  /* 0x0000000400027824 */ /* 0x000fe200078e0207 */
[----:B------:R-:W-:Y:S02]  /*0430*/  LEA R0, R9, R4, 0x18 ;  /* 0x0000000409007211 */ /* 0x000fe400078ec0ff */
[----:B------:R-:W0:Y:S04]  /*0440*/  LDS R3, [R3] ;  /* 0x0000000003037984 */ /* 0x000e280000000800 */
[----:B------:R-:W2:Y:S01]  /*0450*/  LDS R7, [R2] ;  /* 0x0000000002077984 */ /* 0x000ea20000000800 */
[----:B0-----:R-:W-:-:S04]  /*0460*/  IMAD R0, R3, 0x60, R0 ;  /* 0x0000006003007824 */ /* 0x001fc800078e0200 */
[----:B--2---:R-:W-:-:S06]  /*0470*/  IMAD R0, R7, 0x4, R0 ;  /* 0x0000000407007824 */ /* 0x004fcc00078e0200 */
[----:B------:R-:W1:Y:S02]  /*0480*/  LDS R0, [R0] ;  /* 0x0000000000007984 */ /* 0x000e640000000800 */
[----:B-1----:R-:W-:Y:S01]  /*0490*/  IADD3 R7, PT, PT, R0, UR4, RZ ;  /* 0x0000000400077c10 */ /* 0x002fe2000fffe0ff */
[----:B------:R-:W-:Y:S06]  /*04a0*/  BRA `(.L_x_49) ;  /* 0x0000000000107947 */ /* 0x000fec0003800000 */
.L_x_48:
[----:B------:R-:W2:Y:S01]  /*04b0*/  LDCU UR4, c[0x0][0x3a8] ;  /* 0x00007500ff0477ac */ /* 0x000ea20008000800 */
[----:B------:R-:W-:-:S05]  /*04c0*/  LOP3.LUT R0, R6, R5, RZ, 0xfc, !PT ;  /* 0x0000000506007212 */ /* 0x000fca00078efcff */
[----:B01----:R-:W-:-:S04]  /*04d0*/  IMAD.MOV R7, RZ, RZ, -R0 ;  /* 0x000000ffff077224 */ /* 0x003fc800078e0a00 */
[----:B--2---:R-:W-:-:S07]  /*04e0*/  IMAD R7, R7, UR4, RZ ;  /* 0x0000000407077c24 */ /* 0x004fce000f8e02ff */
.L_x_49:
[----:B------:R-:W-:Y:S05]  /*04f0*/  BSYNC.RECONVERGENT B0 ;  /* 0x0000000000007941 */ /* 0x000fea0003800200 */
.L_x_47:
[----:B------:R-:W0:Y:S01]  /*0500*/  LDC.64 R2, c[0x0][0x390] ;  /* 0x0000e400ff027b82 */ /* 0x000e220000000a00 */
[----:B------:R-:W-:-:S04]  /*0510*/  IMAD R5, R6, UR7, R5 ;  /* 0x0000000706057c24 */ /* 0x000fc8000f8e0205 */
[----:B0-----:R-:W-:-:S05]  /*0520*/  IMAD.WIDE R2, R5, 0x4, R2 ;  /* 0x0000000405027825 */ /* 0x001fca00078e0202 */
[----:B------:R-:W-:Y:S01]  /*0530*/  STG.E desc[UR8][R2.64], R7 ;  /* 0x0000000702007986 */ /* 0x000fe2000c101908 */
[----:B------:R-:W-:Y:S05]  /*0540*/  EXIT ;  /* 0x000000000000794d */ /* 0x000fea0003800000 */
.L_x_50:
        /* <DEDUP_REMOVED lines=11> */
.L_x_52:


//--------------------- .nv.shared._Z7kernelBPiiii --------------------------
	.section	.nv.shared._Z7kernelBPiiii,"aw",@nobits
	.sectionflags	@""
	.align	4
.nv.shared._Z7kernelBPiiii:
	.zero		9076


//--------------------- .nv.shared.reserved.0     --------------------------
	.section	.nv.shared.reserved.0,"aw",@nobits
	.weak		__nv_reservedSMEM_offset_0_alias
	.size		__nv_reservedSMEM_offset_0_alias, 0, 64
	.other		__nv_reservedSMEM_offset_0_alias,@"STO_CUDA_RESERVED_SHARED STV_DEFAULT"
__nv_reservedSMEM_offset_0_alias:
	.zero		0
	.zero		64


//--------------------- .nv.shared._Z7kernelAPiS_S_iiPA24_ii --------------------------
	.section	.nv.shared._Z7kernelAPiS_S_iiPA24_ii,"aw",@nobits
	.sectionflags	@""
	.align	4
.nv.shared._Z7kernelAPiS_S_iiPA24_ii:
	.zero		3584


//--------------------- .nv.constant0._Z7kernelBPiiii --------------------------
	.section	.nv.constant0._Z7kernelBPiiii,"a",@progbits
	.sectionflags	@""
	.align	4
.nv.constant0._Z7kernelBPiiii:
	.zero		916


//--------------------- .nv.constant0._Z7kernelAPiS_S_iiPA24_ii --------------------------
	.section	.nv.constant0._Z7kernelAPiS_S_iiPA24_ii,"a",@progbits
	.sectionflags	@""
	.align	4
.nv.constant0._Z7kernelAPiS_S_iiPA24_ii:
	.zero		940


//--------------------- SYMBOLS --------------------------

	.type		.nv.reservedSmem.offset0,@object
	.size		.nv.reservedSmem.offset0,0x4
	.type		.nv.reservedSmem.cap,@object
	.size		.nv.reservedSmem.cap,0x4
